	.target	sm_100a

	.elftype	@"ET_EXEC"


//--------------------- .note.nv.tkinfo           --------------------------
	.section	.note.nv.tkinfo,"",@"SHT_NOTE"
	.sectionflags	@"SHF_NOTE_NV_TKINFO"
	.tkinfo
        /*0018*/ 	.word	0x00000002
        /*0030*/ 	.string	""
        /*0030*/ 	.string	"ptxas"
        /*0030*/ 	.string	"Cuda compilation tools, release 13.0, V13.0.88"
        /*0030*/ 	.string	"Build cuda_13.0.r13.0/compiler.36424714_0"
        /*0030*/ 	.string	"-arch sm_100a -m 64 "



//--------------------- .note.nv.cuinfo           --------------------------
	.section	.note.nv.cuinfo,"",@"SHT_NOTE"
	.sectionflags	@"SHF_NOTE_NV_CUINFO"
        /*0018*/ 	.short	0x0002
        /*001a*/ 	.short	0x0064
        /*001c*/ 	.short	0x0082
	.zero		2


//--------------------- .nv.info                  --------------------------
	.section	.nv.info,"",@"SHT_CUDA_INFO"
	.align	4


	//----- nvinfo : EIATTR_REGCOUNT
	.align		4
        /*0000*/ 	.byte	0x04, 0x2f
        /*0002*/ 	.short	(.L_19 - .L_18)
	.align		4
.L_18:
        /*0004*/ 	.word	index@(_ZN7cutlass13device_kernelINS_4gemm6kernel13GemmUniversalIN4cute5tupleIJiiiiEEENS1_10collective13CollectiveMmaINS1_35MainloopSm100TmaUmmaWarpSpecializedILi42ELi2ELi4ENS5_IJNS4_1CILi1EEESB_SB_EEEEENS5_IJNSA_ILi64EEENSA_ILi96EEENSA_ILi32EEEEEENS_12float_e4m3_tENS5_IJlSB_lEEESI_SJ_NS4_8TiledMMAINS4_8MMA_AtomIJNS4_10MMA_TraitsINS4_19SM100_MMA_F8F6F4_SSEJSI_SI_fSE_SF_NS4_17integral_constantINS4_4UMMA5MajorELSQ_0EEESR_NSO_INSP_7ScaleInELSS_0EEEST_EEEEEENS4_6LayoutISC_NS5_IJNSA_ILi0EEESX_SX_EEEEENS5_IJNS4_10UnderscoreES10_S10_EEEEENS4_13SM90_TMA_LOADENS4_14ComposedLayoutINS4_7SwizzleILi1ELi4ELi3EEENS4_18smem_ptr_flag_bitsILi8EEENSW_INS5_IJNSA_ILi8EEESG_EEENS5_IJSG_SB_EEEEEEEvNS4_8identityES13_S1D_vS1E_EENS_8epilogue10collective18CollectiveEpilogueINS1G_23Sm100TmaWarpSpecializedILi1ELi1ELi48ELb0ELb0EEEJSH_NS5_IJNSW_ISE_SB_EENSW_ISF_SB_EEEEESI_SJ_SI_SJ_NS1G_6fusion15FusionCallbacksIS1K_NS1O_17LinearCombinationISI_fSI_fLNS_15FloatRoundStyleE2EEESH_S1N_JEEENS4_5SM1004TMEM4LOAD26SM100_TMEM_LOAD_16dp32b16xES13_S1D_NS4_39AutoVectorizingCopyWithAssumedAlignmentILi128EEENS4_14SM90_TMA_STOREES1D_S1Z_S1Z_EEEvvEEEEvNT_6ParamsE)
        /*0008*/ 	.word	0x000000a2


	//----- nvinfo : EIATTR_FRAME_SIZE
	.align		4
.L_19:
        /*000c*/ 	.byte	0x04, 0x11
        /*000e*/ 	.short	(.L_21 - .L_20)
	.align		4
.L_20:
        /*0010*/ 	.word	index@($__internal_2_$__cuda_sm10x_tcgen05_guardrail_trap_unallocated_columns_being_dealloced)
        /*0014*/ 	.word	0x00000000


	//----- nvinfo : EIATTR_FRAME_SIZE
	.align		4
.L_21:
        /*0018*/ 	.byte	0x04, 0x11
        /*001a*/ 	.short	(.L_23 - .L_22)
	.align		4
.L_22:
        /*001c*/ 	.word	index@($__internal_1_$__cuda_sm10x_tcgen05_guardrail_trap_phase_invalid_during_alloc)
        /*0020*/ 	.word	0x00000000


	//----- nvinfo : EIATTR_FRAME_SIZE
	.align		4
.L_23:
        /*0024*/ 	.byte	0x04, 0x11
        /*0026*/ 	.short	(.L_25 - .L_24)
	.align		4
.L_24:
        /*0028*/ 	.word	index@($__internal_0_$__cuda_sm10x_tcgen05_guardrail_trap_col_being_dealloced_not_returned_by_alloc)
        /*002c*/ 	.word	0x00000000


	//----- nvinfo : EIATTR_FRAME_SIZE
	.align		4
.L_25:
        /*0030*/ 	.byte	0x04, 0x11
        /*0032*/ 	.short	(.L_27 - .L_26)
	.align		4
.L_26:
        /*0034*/ 	.word	index@(_ZN7cutlass13device_kernelINS_4gemm6kernel13GemmUniversalIN4cute5tupleIJiiiiEEENS1_10collective13CollectiveMmaINS1_35MainloopSm100TmaUmmaWarpSpecializedILi42ELi2ELi4ENS5_IJNS4_1CILi1EEESB_SB_EEEEENS5_IJNSA_ILi64EEENSA_ILi96EEENSA_ILi32EEEEEENS_12float_e4m3_tENS5_IJlSB_lEEESI_SJ_NS4_8TiledMMAINS4_8MMA_AtomIJNS4_10MMA_TraitsINS4_19SM100_MMA_F8F6F4_SSEJSI_SI_fSE_SF_NS4_17integral_constantINS4_4UMMA5MajorELSQ_0EEESR_NSO_INSP_7ScaleInELSS_0EEEST_EEEEEENS4_6LayoutISC_NS5_IJNSA_ILi0EEESX_SX_EEEEENS5_IJNS4_10UnderscoreES10_S10_EEEEENS4_13SM90_TMA_LOADENS4_14ComposedLayoutINS4_7SwizzleILi1ELi4ELi3EEENS4_18smem_ptr_flag_bitsILi8EEENSW_INS5_IJNSA_ILi8EEESG_EEENS5_IJSG_SB_EEEEEEEvNS4_8identityES13_S1D_vS1E_EENS_8epilogue10collective18CollectiveEpilogueINS1G_23Sm100TmaWarpSpecializedILi1ELi1ELi48ELb0ELb0EEEJSH_NS5_IJNSW_ISE_SB_EENSW_ISF_SB_EEEEESI_SJ_SI_SJ_NS1G_6fusion15FusionCallbacksIS1K_NS1O_17LinearCombinationISI_fSI_fLNS_15FloatRoundStyleE2EEESH_S1N_JEEENS4_5SM1004TMEM4LOAD26SM100_TMEM_LOAD_16dp32b16xES13_S1D_NS4_39AutoVectorizingCopyWithAssumedAlignmentILi128EEENS4_14SM90_TMA_STOREES1D_S1Z_S1Z_EEEvvEEEEvNT_6ParamsE)
        /*0038*/ 	.word	0x00000000


	//----- nvinfo : EIATTR_MIN_STACK_SIZE
	.align		4
.L_27:
        /*003c*/ 	.byte	0x04, 0x12
        /*003e*/ 	.short	(.L_29 - .L_28)
	.align		4
.L_28:
        /*0040*/ 	.word	index@(_ZN7cutlass13device_kernelINS_4gemm6kernel13GemmUniversalIN4cute5tupleIJiiiiEEENS1_10collective13CollectiveMmaINS1_35MainloopSm100TmaUmmaWarpSpecializedILi42ELi2ELi4ENS5_IJNS4_1CILi1EEESB_SB_EEEEENS5_IJNSA_ILi64EEENSA_ILi96EEENSA_ILi32EEEEEENS_12float_e4m3_tENS5_IJlSB_lEEESI_SJ_NS4_8TiledMMAINS4_8MMA_AtomIJNS4_10MMA_TraitsINS4_19SM100_MMA_F8F6F4_SSEJSI_SI_fSE_SF_NS4_17integral_constantINS4_4UMMA5MajorELSQ_0EEESR_NSO_INSP_7ScaleInELSS_0EEEST_EEEEEENS4_6LayoutISC_NS5_IJNSA_ILi0EEESX_SX_EEEEENS5_IJNS4_10UnderscoreES10_S10_EEEEENS4_13SM90_TMA_LOADENS4_14ComposedLayoutINS4_7SwizzleILi1ELi4ELi3EEENS4_18smem_ptr_flag_bitsILi8EEENSW_INS5_IJNSA_ILi8EEESG_EEENS5_IJSG_SB_EEEEEEEvNS4_8identityES13_S1D_vS1E_EENS_8epilogue10collective18CollectiveEpilogueINS1G_23Sm100TmaWarpSpecializedILi1ELi1ELi48ELb0ELb0EEEJSH_NS5_IJNSW_ISE_SB_EENSW_ISF_SB_EEEEESI_SJ_SI_SJ_NS1G_6fusion15FusionCallbacksIS1K_NS1O_17LinearCombinationISI_fSI_fLNS_15FloatRoundStyleE2EEESH_S1N_JEEENS4_5SM1004TMEM4LOAD26SM100_TMEM_LOAD_16dp32b16xES13_S1D_NS4_39AutoVectorizingCopyWithAssumedAlignmentILi128EEENS4_14SM90_TMA_STOREES1D_S1Z_S1Z_EEEvvEEEEvNT_6ParamsE)
        /*0044*/ 	.word	0x00000000
.L_29:


//--------------------- .nv.compat                --------------------------
	.section	.nv.compat,"",@"SHT_CUDA_COMPAT_INFO"
	.align	4
        /*0000*/ 	.byte	0x02, 0x09, 0x01, 0x00, 0x02, 0x02, 0x02, 0x00, 0x02, 0x05, 0x05, 0x00, 0x03, 0x07, 0x01, 0x01
        /*0010*/ 	.byte	0x02, 0x03, 0x01, 0x00, 0x02, 0x06, 0x01, 0x00, 0x04, 0x0b, 0x08, 0x00, 0x09, 0x00, 0x00, 0x00
        /*0020*/ 	.byte	0x00, 0x00, 0x00, 0x00


//--------------------- .nv.info._ZN7cutlass13device_kernelINS_4gemm6kernel13GemmUniversalIN4cute5tupleIJiiiiEEENS1_10collective13CollectiveMmaINS1_35MainloopSm100TmaUmmaWarpSpecializedILi42ELi2ELi4ENS5_IJNS4_1CILi1EEESB_SB_EEEEENS5_IJNSA_ILi64EEENSA_ILi96EEENSA_ILi32EEEEEENS_12float_e4m3_tENS5_IJlSB_lEEESI_SJ_NS4_8TiledMMAINS4_8MMA_AtomIJNS4_10MMA_TraitsINS4_19SM100_MMA_F8F6F4_SSEJSI_SI_fSE_SF_NS4_17integral_constantINS4_4UMMA5MajorELSQ_0EEESR_NSO_INSP_7ScaleInELSS_0EEEST_EEEEEENS4_6LayoutISC_NS5_IJNSA_ILi0EEESX_SX_EEEEENS5_IJNS4_10UnderscoreES10_S10_EEEEENS4_13SM90_TMA_LOADENS4_14ComposedLayoutINS4_7SwizzleILi1ELi4ELi3EEENS4_18smem_ptr_flag_bitsILi8EEENSW_INS5_IJNSA_ILi8EEESG_EEENS5_IJSG_SB_EEEEEEEvNS4_8identityES13_S1D_vS1E_EENS_8epilogue10collective18CollectiveEpilogueINS1G_23Sm100TmaWarpSpecializedILi1ELi1ELi48ELb0ELb0EEEJSH_NS5_IJNSW_ISE_SB_EENSW_ISF_SB_EEEEESI_SJ_SI_SJ_NS1G_6fusion15FusionCallbacksIS1K_NS1O_17LinearCombinationISI_fSI_fLNS_15FloatRoundStyleE2EEESH_S1N_JEEENS4_5SM1004TMEM4LOAD26SM100_TMEM_LOAD_16dp32b16xES13_S1D_NS4_39AutoVectorizingCopyWithAssumedAlignmentILi128EEENS4_14SM90_TMA_STOREES1D_S1Z_S1Z_EEEvvEEEEvNT_6ParamsE --------------------------
	.section	.nv.info._ZN7cutlass13device_kernelINS_4gemm6kernel13GemmUniversalIN4cute5tupleIJiiiiEEENS1_10collective13CollectiveMmaINS1_35MainloopSm100TmaUmmaWarpSpecializedILi42ELi2ELi4ENS5_IJNS4_1CILi1EEESB_SB_EEEEENS5_IJNSA_ILi64EEENSA_ILi96EEENSA_ILi32EEEEEENS_12float_e4m3_tENS5_IJlSB_lEEESI_SJ_NS4_8TiledMMAINS4_8MMA_AtomIJNS4_10MMA_TraitsINS4_19SM100_MMA_F8F6F4_SSEJSI_SI_fSE_SF_NS4_17integral_constantINS4_4UMMA5MajorELSQ_0EEESR_NSO_INSP_7ScaleInELSS_0EEEST_EEEEEENS4_6LayoutISC_NS5_IJNSA_ILi0EEESX_SX_EEEEENS5_IJNS4_10UnderscoreES10_S10_EEEEENS4_13SM90_TMA_LOADENS4_14ComposedLayoutINS4_7SwizzleILi1ELi4ELi3EEENS4_18smem_ptr_flag_bitsILi8EEENSW_INS5_IJNSA_ILi8EEESG_EEENS5_IJSG_SB_EEEEEEEvNS4_8identityES13_S1D_vS1E_EENS_8epilogue10collective18CollectiveEpilogueINS1G_23Sm100TmaWarpSpecializedILi1ELi1ELi48ELb0ELb0EEEJSH_NS5_IJNSW_ISE_SB_EENSW_ISF_SB_EEEEESI_SJ_SI_SJ_NS1G_6fusion15FusionCallbacksIS1K_NS1O_17LinearCombinationISI_fSI_fLNS_15FloatRoundStyleE2EEESH_S1N_JEEENS4_5SM1004TMEM4LOAD26SM100_TMEM_LOAD_16dp32b16xES13_S1D_NS4_39AutoVectorizingCopyWithAssumedAlignmentILi128EEENS4_14SM90_TMA_STOREES1D_S1Z_S1Z_EEEvvEEEEvNT_6ParamsE,"",@"SHT_CUDA_INFO"
	.sectionflags	@""
	.align	4


	//----- nvinfo : EIATTR_CUDA_API_VERSION
	.align		4
        /*0000*/ 	.byte	0x04, 0x37
        /*0002*/ 	.short	(.L_31 - .L_30)
.L_30:
        /*0004*/ 	.word	0x00000082


	//----- nvinfo : EIATTR_KPARAM_INFO
	.align		4
.L_31:
        /*0008*/ 	.byte	0x04, 0x17
        /*000a*/ 	.short	(.L_33 - .L_32)
.L_32:
        /*000c*/ 	.word	0x00000000
        /*0010*/ 	.short	0x0000
        /*0012*/ 	.short	0x0000
        /*0014*/ 	.byte	0x00, 0xf0, 0x01, 0x20


	//----- nvinfo : EIATTR_AT_ENTRY_FRAGMENTS
	.align		4
.L_33:
        /*0018*/ 	.byte	0x04, 0x4f
        /*001a*/ 	.short	(.L_35 - .L_34)


	//   ....[0]....
.L_34:
        /*001c*/ 	.word	0x00000006


	//----- nvinfo : EIATTR_RESERVED_SMEM_USED
	.align		4
.L_35:
        /*0020*/ 	.byte	0x01, 0x41
	.zero		2


	//----- nvinfo : EIATTR_SPARSE_MMA_MASK
	.align		4
        /*0024*/ 	.byte	0x03, 0x50
        /*0026*/ 	.short	0x0000


	//----- nvinfo : EIATTR_TCGEN05_1CTA_USED
	.align		4
        /*0028*/ 	.byte	0x01, 0x51
	.zero		2


	//----- nvinfo : EIATTR_MAXREG_COUNT
	.align		4
        /*002c*/ 	.byte	0x03, 0x1b
        /*002e*/ 	.short	0x00ff


	//----- nvinfo : EIATTR_NUM_BARRIERS
	.align		4
        /*0030*/ 	.byte	0x02, 0x4c
        /*0032*/ 	.byte	0x07
	.zero		1


	//----- nvinfo : EIATTR_EXTERNS
	.align		4
        /*0034*/ 	.byte	0x04, 0x0f
        /*0036*/ 	.short	(.L_37 - .L_36)


	//   ....[0]....
	.align		4
.L_36:
        /*0038*/ 	.word	index@(__assertfail)


	//----- nvinfo : EIATTR_MERCURY_ISA_VERSION
	.align		4
.L_37:
        /*003c*/ 	.byte	0x03, 0x5f
        /*003e*/ 	.short	0x0101


	//----- nvinfo : EIATTR_INT_WARP_WIDE_INSTR_OFFSETS
	.align		4
        /*0040*/ 	.byte	0x04, 0x31
        /*0042*/ 	.short	(.L_39 - .L_38)


	//   ....[0]....
.L_38:
        /*0044*/ 	.word	0x00002270


	//   ....[1]....
        /*0048*/ 	.word	0x00005120


	//   ....[2]....
        /*004c*/ 	.word	0x00005140


	//   ....[3]....
        /*0050*/ 	.word	0x00005170


	//   ....[4]....
        /*0054*/ 	.word	0x00005ba0


	//   ....[5]....
        /*0058*/ 	.word	0x00005c30


	//   ....[6]....
        /*005c*/ 	.word	0x00005c60


	//   ....[7]....
        /*0060*/ 	.word	0x00005d30


	//----- nvinfo : EIATTR_COOP_GROUP_MASK_REGIDS
	.align		4
.L_39:
        /*0064*/ 	.byte	0x04, 0x29
        /*0066*/ 	.short	(.L_41 - .L_40)


	//   ....[0]....
.L_40:
        /*0068*/ 	.word	0xffffffff


	//   ....[1]....
        /*006c*/ 	.word	0xffffffff


	//   ....[2]....
        /*0070*/ 	.word	0xffffffff


	//   ....[3]....
        /*0074*/ 	.word	0xffffffff


	//   ....[4]....
        /*0078*/ 	.word	0xffffffff


	//   ....[5]....
        /*007c*/ 	.word	0xffffffff


	//   ....[6]....
        /*0080*/ 	.word	0xffffffff


	//   ....[7]....
        /*0084*/ 	.word	0xffffffff


	//   ....[8]....
        /*0088*/ 	.word	0xffffffff


	//   ....[9]....
        /*008c*/ 	.word	0xffffffff


	//   ....[10]....
        /*0090*/ 	.word	0xffffffff


	//   ....[11]....
        /*0094*/ 	.word	0xffffffff


	//   ....[12]....
        /*0098*/ 	.word	0xffffffff


	//----- nvinfo : EIATTR_COOP_GROUP_INSTR_OFFSETS
	.align		4
.L_41:
        /*009c*/ 	.byte	0x04, 0x28
        /*009e*/ 	.short	(.L_43 - .L_42)


	//   ....[0]....
.L_42:
        /*00a0*/ 	.word	0x00000090


	//   ....[1]....
        /*00a4*/ 	.word	0x000004d0


	//   ....[2]....
        /*00a8*/ 	.word	0x00000b30


	//   ....[3]....
        /*00ac*/ 	.word	0x00000c70


	//   ....[4]....
        /*00b0*/ 	.word	0x00000d70


	//   ....[5]....
        /*00b4*/ 	.word	0x00000ee0


	//   ....[6]....
        /*00b8*/ 	.word	0x00001080


	//   ....[7]....
        /*00bc*/ 	.word	0x00002150


	//   ....[8]....
        /*00c0*/ 	.word	0x00004490


	//   ....[9]....
        /*00c4*/ 	.word	0x000046a0


	//   ....[10]....
        /*00c8*/ 	.word	0x000046d0


	//   ....[11]....
        /*00cc*/ 	.word	0x00005000


	//   ....[12]....
        /*00d0*/ 	.word	0x00005230


	//----- nvinfo : EIATTR_VRC_CTA_INIT_COUNT
	.align		4
.L_43:
        /*00d4*/ 	.byte	0x02, 0x4a
        /*00d6*/ 	.byte	0x80
	.zero		1


	//----- nvinfo : EIATTR_SYSCALL_OFFSETS
	.align		4
        /*00d8*/ 	.byte	0x04, 0x46
        /*00da*/ 	.short	(.L_45 - .L_44)


	//   ....[0]....
.L_44:
        /*00dc*/ 	.word	0x00006710


	//   ....[1]....
        /*00e0*/ 	.word	0x00006850


	//   ....[2]....
        /*00e4*/ 	.word	0x00007000


	//   ....[3]....
        /*00e8*/ 	.word	0x00007180


	//   ....[4]....
        /*00ec*/ 	.word	0x00007300


	//----- nvinfo : EIATTR_MBARRIER_INSTR_OFFSETS
	.align		4
.L_45:
        /*00f0*/ 	.byte	0x04, 0x39
        /*00f2*/ 	.short	(.L_47 - .L_46)


	//   ....[0]....
.L_46:
        /*00f4*/ 	.word	0x000005d0
        /*00f8*/ 	.word	0x000000ff
        /*00fc*/ 	.word	0x00000000
        /*0100*/ 	.short	0x0100
        /*0102*/ 	.byte	0x05
	.zero		1


	//   ....[1]....
        /*0104*/ 	.word	0x000005e0
        /*0108*/ 	.word	0x000000ff
        /*010c*/ 	.word	0x00000150
        /*0110*/ 	.short	0x0100
        /*0112*/ 	.byte	0x05
	.zero		1


	//   ....[2]....
        /*0114*/ 	.word	0x000005f0
        /*0118*/ 	.word	0x000000ff
        /*011c*/ 	.word	0x00000008
        /*0120*/ 	.short	0x0100
        /*0122*/ 	.byte	0x05
	.zero		1


	//   ....[3]....
        /*0124*/ 	.word	0x00000600
        /*0128*/ 	.word	0x000000ff
        /*012c*/ 	.word	0x00000158
        /*0130*/ 	.short	0x0100
        /*0132*/ 	.byte	0x05
	.zero		1


	//   ....[4]....
        /*0134*/ 	.word	0x00000610
        /*0138*/ 	.word	0x000000ff
        /*013c*/ 	.word	0x00000010
        /*0140*/ 	.short	0x0100
        /*0142*/ 	.byte	0x05
	.zero		1


	//   ....[5]....
        /*0144*/ 	.word	0x00000620
        /*0148*/ 	.word	0x000000ff
        /*014c*/ 	.word	0x00000160
        /*0150*/ 	.short	0x0100
        /*0152*/ 	.byte	0x05
	.zero		1


	//   ....[6]....
        /*0154*/ 	.word	0x00000630
        /*0158*/ 	.word	0x000000ff
        /*015c*/ 	.word	0x00000018
        /*0160*/ 	.short	0x0100
        /*0162*/ 	.byte	0x05
	.zero		1


	//   ....[7]....
        /*0164*/ 	.word	0x00000640
        /*0168*/ 	.word	0x000000ff
        /*016c*/ 	.word	0x00000168
        /*0170*/ 	.short	0x0100
        /*0172*/ 	.byte	0x05
	.zero		1


	//   ....[8]....
        /*0174*/ 	.word	0x00000650
        /*0178*/ 	.word	0x000000ff
        /*017c*/ 	.word	0x00000020
        /*0180*/ 	.short	0x0100
        /*0182*/ 	.byte	0x05
	.zero		1


	//   ....[9]....
        /*0184*/ 	.word	0x00000660
        /*0188*/ 	.word	0x000000ff
        /*018c*/ 	.word	0x00000170
        /*0190*/ 	.short	0x0100
        /*0192*/ 	.byte	0x05
	.zero		1


	//   ....[10]....
        /*0194*/ 	.word	0x00000670
        /*0198*/ 	.word	0x000000ff
        /*019c*/ 	.word	0x00000028
        /*01a0*/ 	.short	0x0100
        /*01a2*/ 	.byte	0x05
	.zero		1


	//   ....[11]....
        /*01a4*/ 	.word	0x00000680
        /*01a8*/ 	.word	0x000000ff
        /*01ac*/ 	.word	0x00000178
        /*01b0*/ 	.short	0x0100
        /*01b2*/ 	.byte	0x05
	.zero		1


	//   ....[12]....
        /*01b4*/ 	.word	0x00000690
        /*01b8*/ 	.word	0x000000ff
        /*01bc*/ 	.word	0x00000030
        /*01c0*/ 	.short	0x0100
        /*01c2*/ 	.byte	0x05
	.zero		1


	//   ....[13]....
        /*01c4*/ 	.word	0x000006a0
        /*01c8*/ 	.word	0x000000ff
        /*01cc*/ 	.word	0x00000180
        /*01d0*/ 	.short	0x0100
        /*01d2*/ 	.byte	0x05
	.zero		1


	//   ....[14]....
        /*01d4*/ 	.word	0x000006b0
        /*01d8*/ 	.word	0x000000ff
        /*01dc*/ 	.word	0x00000038
        /*01e0*/ 	.short	0x0100
        /*01e2*/ 	.byte	0x05
	.zero		1


	//   ....[15]....
        /*01e4*/ 	.word	0x000006c0
        /*01e8*/ 	.word	0x000000ff
        /*01ec*/ 	.word	0x00000188
        /*01f0*/ 	.short	0x0100
        /*01f2*/ 	.byte	0x05
	.zero		1


	//   ....[16]....
        /*01f4*/ 	.word	0x000006d0
        /*01f8*/ 	.word	0x000000ff
        /*01fc*/ 	.word	0x00000040
        /*0200*/ 	.short	0x0100
        /*0202*/ 	.byte	0x05
	.zero		1


	//   ....[17]....
        /*0204*/ 	.word	0x000006e0
        /*0208*/ 	.word	0x000000ff
        /*020c*/ 	.word	0x00000190
        /*0210*/ 	.short	0x0100
        /*0212*/ 	.byte	0x05
	.zero		1


	//   ....[18]....
        /*0214*/ 	.word	0x000006f0
        /*0218*/ 	.word	0x000000ff
        /*021c*/ 	.word	0x00000048
        /*0220*/ 	.short	0x0100
        /*0222*/ 	.byte	0x05
	.zero		1


	//   ....[19]....
        /*0224*/ 	.word	0x00000700
        /*0228*/ 	.word	0x000000ff
        /*022c*/ 	.word	0x00000198
        /*0230*/ 	.short	0x0100
        /*0232*/ 	.byte	0x05
	.zero		1


	//   ....[20]....
        /*0234*/ 	.word	0x00000710
        /*0238*/ 	.word	0x000000ff
        /*023c*/ 	.word	0x00000050
        /*0240*/ 	.short	0x0100
        /*0242*/ 	.byte	0x05
	.zero		1


	//   ....[21]....
        /*0244*/ 	.word	0x00000720
        /*0248*/ 	.word	0x000000ff
        /*024c*/ 	.word	0x000001a0
        /*0250*/ 	.short	0x0100
        /*0252*/ 	.byte	0x05
	.zero		1


	//   ....[22]....
        /*0254*/ 	.word	0x00000730
        /*0258*/ 	.word	0x000000ff
        /*025c*/ 	.word	0x00000058
        /*0260*/ 	.short	0x0100
        /*0262*/ 	.byte	0x05
	.zero		1


	//   ....[23]....
        /*0264*/ 	.word	0x00000740
        /*0268*/ 	.word	0x000000ff
        /*026c*/ 	.word	0x000001a8
        /*0270*/ 	.short	0x0100
        /*0272*/ 	.byte	0x05
	.zero		1


	//   ....[24]....
        /*0274*/ 	.word	0x00000750
        /*0278*/ 	.word	0x000000ff
        /*027c*/ 	.word	0x00000060
        /*0280*/ 	.short	0x0100
        /*0282*/ 	.byte	0x05
	.zero		1


	//   ....[25]....
        /*0284*/ 	.word	0x00000760
        /*0288*/ 	.word	0x000000ff
        /*028c*/ 	.word	0x000001b0
        /*0290*/ 	.short	0x0100
        /*0292*/ 	.byte	0x05
	.zero		1


	//   ....[26]....
        /*0294*/ 	.word	0x00000770
        /*0298*/ 	.word	0x000000ff
        /*029c*/ 	.word	0x00000068
        /*02a0*/ 	.short	0x0100
        /*02a2*/ 	.byte	0x05
	.zero		1


	//   ....[27]....
        /*02a4*/ 	.word	0x00000780
        /*02a8*/ 	.word	0x000000ff
        /*02ac*/ 	.word	0x000001b8
        /*02b0*/ 	.short	0x0100
        /*02b2*/ 	.byte	0x05
	.zero		1


	//   ....[28]....
        /*02b4*/ 	.word	0x00000790
        /*02b8*/ 	.word	0x000000ff
        /*02bc*/ 	.word	0x00000070
        /*02c0*/ 	.short	0x0100
        /*02c2*/ 	.byte	0x05
	.zero		1


	//   ....[29]....
        /*02c4*/ 	.word	0x000007a0
        /*02c8*/ 	.word	0x000000ff
        /*02cc*/ 	.word	0x000001c0
        /*02d0*/ 	.short	0x0100
        /*02d2*/ 	.byte	0x05
	.zero		1


	//   ....[30]....
        /*02d4*/ 	.word	0x000007b0
        /*02d8*/ 	.word	0x000000ff
        /*02dc*/ 	.word	0x00000078
        /*02e0*/ 	.short	0x0100
        /*02e2*/ 	.byte	0x05
	.zero		1


	//   ....[31]....
        /*02e4*/ 	.word	0x000007c0
        /*02e8*/ 	.word	0x000000ff
        /*02ec*/ 	.word	0x000001c8
        /*02f0*/ 	.short	0x0100
        /*02f2*/ 	.byte	0x05
	.zero		1


	//   ....[32]....
        /*02f4*/ 	.word	0x000007d0
        /*02f8*/ 	.word	0x000000ff
        /*02fc*/ 	.word	0x00000080
        /*0300*/ 	.short	0x0100
        /*0302*/ 	.byte	0x05
	.zero		1


	//   ....[33]....
        /*0304*/ 	.word	0x000007e0
        /*0308*/ 	.word	0x000000ff
        /*030c*/ 	.word	0x000001d0
        /*0310*/ 	.short	0x0100
        /*0312*/ 	.byte	0x05
	.zero		1


	//   ....[34]....
        /*0314*/ 	.word	0x000007f0
        /*0318*/ 	.word	0x000000ff
        /*031c*/ 	.word	0x00000088
        /*0320*/ 	.short	0x0100
        /*0322*/ 	.byte	0x05
	.zero		1


	//   ....[35]....
        /*0324*/ 	.word	0x00000800
        /*0328*/ 	.word	0x000000ff
        /*032c*/ 	.word	0x000001d8
        /*0330*/ 	.short	0x0100
        /*0332*/ 	.byte	0x05
	.zero		1


	//   ....[36]....
        /*0334*/ 	.word	0x00000810
        /*0338*/ 	.word	0x000000ff
        /*033c*/ 	.word	0x00000090
        /*0340*/ 	.short	0x0100
        /*0342*/ 	.byte	0x05
	.zero		1


	//   ....[37]....
        /*0344*/ 	.word	0x00000820
        /*0348*/ 	.word	0x000000ff
        /*034c*/ 	.word	0x000001e0
        /*0350*/ 	.short	0x0100
        /*0352*/ 	.byte	0x05
	.zero		1


	//   ....[38]....
        /*0354*/ 	.word	0x00000830
        /*0358*/ 	.word	0x000000ff
        /*035c*/ 	.word	0x00000098
        /*0360*/ 	.short	0x0100
        /*0362*/ 	.byte	0x05
	.zero		1


	//   ....[39]....
        /*0364*/ 	.word	0x00000840
        /*0368*/ 	.word	0x000000ff
        /*036c*/ 	.word	0x000001e8
        /*0370*/ 	.short	0x0100
        /*0372*/ 	.byte	0x05
	.zero		1


	//   ....[40]....
        /*0374*/ 	.word	0x00000850
        /*0378*/ 	.word	0x000000ff
        /*037c*/ 	.word	0x000000a0
        /*0380*/ 	.short	0x0100
        /*0382*/ 	.byte	0x05
	.zero		1


	//   ....[41]....
        /*0384*/ 	.word	0x00000860
        /*0388*/ 	.word	0x000000ff
        /*038c*/ 	.word	0x000001f0
        /*0390*/ 	.short	0x0100
        /*0392*/ 	.byte	0x05
	.zero		1


	//   ....[42]....
        /*0394*/ 	.word	0x00000870
        /*0398*/ 	.word	0x000000ff
        /*039c*/ 	.word	0x000000a8
        /*03a0*/ 	.short	0x0100
        /*03a2*/ 	.byte	0x05
	.zero		1


	//   ....[43]....
        /*03a4*/ 	.word	0x00000880
        /*03a8*/ 	.word	0x000000ff
        /*03ac*/ 	.word	0x000001f8
        /*03b0*/ 	.short	0x0100
        /*03b2*/ 	.byte	0x05
	.zero		1


	//   ....[44]....
        /*03b4*/ 	.word	0x00000890
        /*03b8*/ 	.word	0x000000ff
        /*03bc*/ 	.word	0x000000b0
        /*03c0*/ 	.short	0x0100
        /*03c2*/ 	.byte	0x05
	.zero		1


	//   ....[45]....
        /*03c4*/ 	.word	0x000008a0
        /*03c8*/ 	.word	0x000000ff
        /*03cc*/ 	.word	0x00000200
        /*03d0*/ 	.short	0x0100
        /*03d2*/ 	.byte	0x05
	.zero		1


	//   ....[46]....
        /*03d4*/ 	.word	0x000008b0
        /*03d8*/ 	.word	0x000000ff
        /*03dc*/ 	.word	0x000000b8
        /*03e0*/ 	.short	0x0100
        /*03e2*/ 	.byte	0x05
	.zero		1


	//   ....[47]....
        /*03e4*/ 	.word	0x000008c0
        /*03e8*/ 	.word	0x000000ff
        /*03ec*/ 	.word	0x00000208
        /*03f0*/ 	.short	0x0100
        /*03f2*/ 	.byte	0x05
	.zero		1


	//   ....[48]....
        /*03f4*/ 	.word	0x000008d0
        /*03f8*/ 	.word	0x000000ff
        /*03fc*/ 	.word	0x000000c0
        /*0400*/ 	.short	0x0100
        /*0402*/ 	.byte	0x05
	.zero		1


	//   ....[49]....
        /*0404*/ 	.word	0x000008e0
        /*0408*/ 	.word	0x000000ff
        /*040c*/ 	.word	0x00000210
        /*0410*/ 	.short	0x0100
        /*0412*/ 	.byte	0x05
	.zero		1


	//   ....[50]....
        /*0414*/ 	.word	0x000008f0
        /*0418*/ 	.word	0x000000ff
        /*041c*/ 	.word	0x000000c8
        /*0420*/ 	.short	0x0100
        /*0422*/ 	.byte	0x05
	.zero		1


	//   ....[51]....
        /*0424*/ 	.word	0x00000900
        /*0428*/ 	.word	0x000000ff
        /*042c*/ 	.word	0x00000218
        /*0430*/ 	.short	0x0100
        /*0432*/ 	.byte	0x05
	.zero		1


	//   ....[52]....
        /*0434*/ 	.word	0x00000910
        /*0438*/ 	.word	0x000000ff
        /*043c*/ 	.word	0x000000d0
        /*0440*/ 	.short	0x0100
        /*0442*/ 	.byte	0x05
	.zero		1


	//   ....[53]....
        /*0444*/ 	.word	0x00000920
        /*0448*/ 	.word	0x000000ff
        /*044c*/ 	.word	0x00000220
        /*0450*/ 	.short	0x0100
        /*0452*/ 	.byte	0x05
	.zero		1


	//   ....[54]....
        /*0454*/ 	.word	0x00000930
        /*0458*/ 	.word	0x000000ff
        /*045c*/ 	.word	0x000000d8
        /*0460*/ 	.short	0x0100
        /*0462*/ 	.byte	0x05
	.zero		1


	//   ....[55]....
        /*0464*/ 	.word	0x00000940
        /*0468*/ 	.word	0x000000ff
        /*046c*/ 	.word	0x00000228
        /*0470*/ 	.short	0x0100
        /*0472*/ 	.byte	0x05
	.zero		1


	//   ....[56]....
        /*0474*/ 	.word	0x00000950
        /*0478*/ 	.word	0x000000ff
        /*047c*/ 	.word	0x000000e0
        /*0480*/ 	.short	0x0100
        /*0482*/ 	.byte	0x05
	.zero		1


	//   ....[57]....
        /*0484*/ 	.word	0x00000960
        /*0488*/ 	.word	0x000000ff
        /*048c*/ 	.word	0x00000230
        /*0490*/ 	.short	0x0100
        /*0492*/ 	.byte	0x05
	.zero		1


	//   ....[58]....
        /*0494*/ 	.word	0x00000970
        /*0498*/ 	.word	0x000000ff
        /*049c*/ 	.word	0x000000e8
        /*04a0*/ 	.short	0x0100
        /*04a2*/ 	.byte	0x05
	.zero		1


	//   ....[59]....
        /*04a4*/ 	.word	0x00000980
        /*04a8*/ 	.word	0x000000ff
        /*04ac*/ 	.word	0x00000238
        /*04b0*/ 	.short	0x0100
        /*04b2*/ 	.byte	0x05
	.zero		1


	//   ....[60]....
        /*04b4*/ 	.word	0x00000990
        /*04b8*/ 	.word	0x000000ff
        /*04bc*/ 	.word	0x000000f0
        /*04c0*/ 	.short	0x0100
        /*04c2*/ 	.byte	0x05
	.zero		1


	//   ....[61]....
        /*04c4*/ 	.word	0x000009a0
        /*04c8*/ 	.word	0x000000ff
        /*04cc*/ 	.word	0x00000240
        /*04d0*/ 	.short	0x0100
        /*04d2*/ 	.byte	0x05
	.zero		1


	//   ....[62]....
        /*04d4*/ 	.word	0x000009b0
        /*04d8*/ 	.word	0x000000ff
        /*04dc*/ 	.word	0x000000f8
        /*04e0*/ 	.short	0x0100
        /*04e2*/ 	.byte	0x05
	.zero		1


	//   ....[63]....
        /*04e4*/ 	.word	0x000009c0
        /*04e8*/ 	.word	0x000000ff
        /*04ec*/ 	.word	0x00000248
        /*04f0*/ 	.short	0x0100
        /*04f2*/ 	.byte	0x05
	.zero		1


	//   ....[64]....
        /*04f4*/ 	.word	0x000009d0
        /*04f8*/ 	.word	0x000000ff
        /*04fc*/ 	.word	0x00000100
        /*0500*/ 	.short	0x0100
        /*0502*/ 	.byte	0x05
	.zero		1


	//   ....[65]....
        /*0504*/ 	.word	0x000009e0
        /*0508*/ 	.word	0x000000ff
        /*050c*/ 	.word	0x00000250
        /*0510*/ 	.short	0x0100
        /*0512*/ 	.byte	0x05
	.zero		1


	//   ....[66]....
        /*0514*/ 	.word	0x000009f0
        /*0518*/ 	.word	0x000000ff
        /*051c*/ 	.word	0x00000108
        /*0520*/ 	.short	0x0100
        /*0522*/ 	.byte	0x05
	.zero		1


	//   ....[67]....
        /*0524*/ 	.word	0x00000a00
        /*0528*/ 	.word	0x000000ff
        /*052c*/ 	.word	0x00000258
        /*0530*/ 	.short	0x0100
        /*0532*/ 	.byte	0x05
	.zero		1


	//   ....[68]....
        /*0534*/ 	.word	0x00000a10
        /*0538*/ 	.word	0x000000ff
        /*053c*/ 	.word	0x00000110
        /*0540*/ 	.short	0x0100
        /*0542*/ 	.byte	0x05
	.zero		1


	//   ....[69]....
        /*0544*/ 	.word	0x00000a20
        /*0548*/ 	.word	0x000000ff
        /*054c*/ 	.word	0x00000260
        /*0550*/ 	.short	0x0100
        /*0552*/ 	.byte	0x05
	.zero		1


	//   ....[70]....
        /*0554*/ 	.word	0x00000a30
        /*0558*/ 	.word	0x000000ff
        /*055c*/ 	.word	0x00000118
        /*0560*/ 	.short	0x0100
        /*0562*/ 	.byte	0x05
	.zero		1


	//   ....[71]....
        /*0564*/ 	.word	0x00000a40
        /*0568*/ 	.word	0x000000ff
        /*056c*/ 	.word	0x00000268
        /*0570*/ 	.short	0x0100
        /*0572*/ 	.byte	0x05
	.zero		1


	//   ....[72]....
        /*0574*/ 	.word	0x00000a50
        /*0578*/ 	.word	0x000000ff
        /*057c*/ 	.word	0x00000120
        /*0580*/ 	.short	0x0100
        /*0582*/ 	.byte	0x05
	.zero		1


	//   ....[73]....
        /*0584*/ 	.word	0x00000a60
        /*0588*/ 	.word	0x000000ff
        /*058c*/ 	.word	0x00000270
        /*0590*/ 	.short	0x0100
        /*0592*/ 	.byte	0x05
	.zero		1


	//   ....[74]....
        /*0594*/ 	.word	0x00000a70
        /*0598*/ 	.word	0x000000ff
        /*059c*/ 	.word	0x00000128
        /*05a0*/ 	.short	0x0100
        /*05a2*/ 	.byte	0x05
	.zero		1


	//   ....[75]....
        /*05a4*/ 	.word	0x00000a80
        /*05a8*/ 	.word	0x000000ff
        /*05ac*/ 	.word	0x00000278
        /*05b0*/ 	.short	0x0100
        /*05b2*/ 	.byte	0x05
	.zero		1


	//   ....[76]....
        /*05b4*/ 	.word	0x00000a90
        /*05b8*/ 	.word	0x000000ff
        /*05bc*/ 	.word	0x00000130
        /*05c0*/ 	.short	0x0100
        /*05c2*/ 	.byte	0x05
	.zero		1


	//   ....[77]....
        /*05c4*/ 	.word	0x00000aa0
        /*05c8*/ 	.word	0x000000ff
        /*05cc*/ 	.word	0x00000280
        /*05d0*/ 	.short	0x0100
        /*05d2*/ 	.byte	0x05
	.zero		1


	//   ....[78]....
        /*05d4*/ 	.word	0x00000ab0
        /*05d8*/ 	.word	0x000000ff
        /*05dc*/ 	.word	0x00000138
        /*05e0*/ 	.short	0x0100
        /*05e2*/ 	.byte	0x05
	.zero		1


	//   ....[79]....
        /*05e4*/ 	.word	0x00000ac0
        /*05e8*/ 	.word	0x000000ff
        /*05ec*/ 	.word	0x00000288
        /*05f0*/ 	.short	0x0100
        /*05f2*/ 	.byte	0x05
	.zero		1


	//   ....[80]....
        /*05f4*/ 	.word	0x00000ad0
        /*05f8*/ 	.word	0x000000ff
        /*05fc*/ 	.word	0x00000140
        /*0600*/ 	.short	0x0100
        /*0602*/ 	.byte	0x05
	.zero		1


	//   ....[81]....
        /*0604*/ 	.word	0x00000ae0
        /*0608*/ 	.word	0x000000ff
        /*060c*/ 	.word	0x00000290
        /*0610*/ 	.short	0x0100
        /*0612*/ 	.byte	0x05
	.zero		1


	//   ....[82]....
        /*0614*/ 	.word	0x00000af0
        /*0618*/ 	.word	0x000000ff
        /*061c*/ 	.word	0x00000148
        /*0620*/ 	.short	0x0100
        /*0622*/ 	.byte	0x05
	.zero		1


	//   ....[83]....
        /*0624*/ 	.word	0x00000b00
        /*0628*/ 	.word	0x000000ff
        /*062c*/ 	.word	0x00000298
        /*0630*/ 	.short	0x0100
        /*0632*/ 	.byte	0x05
	.zero		1


	//   ....[84]....
        /*0634*/ 	.word	0x00000c40
        /*0638*/ 	.word	0x000000ff
        /*063c*/ 	.word	0x000002a0
        /*0640*/ 	.short	0x0100
        /*0642*/ 	.byte	0x07
	.zero		1


	//   ....[85]....
        /*0644*/ 	.word	0x00000c50
        /*0648*/ 	.word	0x000000ff
        /*064c*/ 	.word	0x000002a8
        /*0650*/ 	.short	0x0100
        /*0652*/ 	.byte	0x07
	.zero		1


	//   ....[86]....
        /*0654*/ 	.word	0x00000d40
        /*0658*/ 	.word	0x000000ff
        /*065c*/ 	.word	0x000002b0
        /*0660*/ 	.short	0x0100
        /*0662*/ 	.byte	0x05
	.zero		1


	//   ....[87]....
        /*0664*/ 	.word	0x00000d50
        /*0668*/ 	.word	0x000000ff
        /*066c*/ 	.word	0x000002b8
        /*0670*/ 	.short	0x0100
        /*0672*/ 	.byte	0x05
	.zero		1


	//   ....[88]....
        /*0674*/ 	.word	0x00000e90
        /*0678*/ 	.word	0x000000ff
        /*067c*/ 	.word	0x000002c0
        /*0680*/ 	.short	0x0100
        /*0682*/ 	.byte	0x05
	.zero		1


	//   ....[89]....
        /*0684*/ 	.word	0x00000ea0
        /*0688*/ 	.word	0x000000ff
        /*068c*/ 	.word	0x000002d0
        /*0690*/ 	.short	0x0100
        /*0692*/ 	.byte	0x05
	.zero		1


	//   ....[90]....
        /*0694*/ 	.word	0x00000eb0
        /*0698*/ 	.word	0x000000ff
        /*069c*/ 	.word	0x000002c8
        /*06a0*/ 	.short	0x0100
        /*06a2*/ 	.byte	0x05
	.zero		1


	//   ....[91]....
        /*06a4*/ 	.word	0x00000ec0
        /*06a8*/ 	.word	0x000000ff
        /*06ac*/ 	.word	0x000002d8
        /*06b0*/ 	.short	0x0100
        /*06b2*/ 	.byte	0x05
	.zero		1


	//   ....[92]....
        /*06b4*/ 	.word	0x00000ff0
        /*06b8*/ 	.word	0x000000ff
        /*06bc*/ 	.word	0x000002e0
        /*06c0*/ 	.short	0x0100
        /*06c2*/ 	.byte	0x07
	.zero		1


	//   ....[93]....
        /*06c4*/ 	.word	0x00001000
        /*06c8*/ 	.word	0x000000ff
        /*06cc*/ 	.word	0x00000300
        /*06d0*/ 	.short	0x0100
        /*06d2*/ 	.byte	0x07
	.zero		1


	//   ....[94]....
        /*06d4*/ 	.word	0x00001010
        /*06d8*/ 	.word	0x000000ff
        /*06dc*/ 	.word	0x000002e8
        /*06e0*/ 	.short	0x0100
        /*06e2*/ 	.byte	0x07
	.zero		1


	//   ....[95]....
        /*06e4*/ 	.word	0x00001020
        /*06e8*/ 	.word	0x000000ff
        /*06ec*/ 	.word	0x00000308
        /*06f0*/ 	.short	0x0100
        /*06f2*/ 	.byte	0x07
	.zero		1


	//   ....[96]....
        /*06f4*/ 	.word	0x00001030
        /*06f8*/ 	.word	0x000000ff
        /*06fc*/ 	.word	0x000002f0
        /*0700*/ 	.short	0x0100
        /*0702*/ 	.byte	0x07
	.zero		1


	//   ....[97]....
        /*0704*/ 	.word	0x00001040
        /*0708*/ 	.word	0x000000ff
        /*070c*/ 	.word	0x00000310
        /*0710*/ 	.short	0x0100
        /*0712*/ 	.byte	0x07
	.zero		1


	//   ....[98]....
        /*0714*/ 	.word	0x00001050
        /*0718*/ 	.word	0x000000ff
        /*071c*/ 	.word	0x000002f8
        /*0720*/ 	.short	0x0100
        /*0722*/ 	.byte	0x07
	.zero		1


	//   ....[99]....
        /*0724*/ 	.word	0x00001060
        /*0728*/ 	.word	0x000000ff
        /*072c*/ 	.word	0x00000318
        /*0730*/ 	.short	0x0100
        /*0732*/ 	.byte	0x07
	.zero		1


	//   ....[100]....
        /*0734*/ 	.word	0x00001150
        /*0738*/ 	.word	0x000000ff
        /*073c*/ 	.word	0x00000320
        /*0740*/ 	.short	0x0100
        /*0742*/ 	.byte	0x05
	.zero		1


	//   ....[101]....
        /*0744*/ 	.word	0x00001160
        /*0748*/ 	.word	0x000000ff
        /*074c*/ 	.word	0x00000330
        /*0750*/ 	.short	0x0100
        /*0752*/ 	.byte	0x05
	.zero		1


	//   ....[102]....
        /*0754*/ 	.word	0x00001170
        /*0758*/ 	.word	0x000000ff
        /*075c*/ 	.word	0x00000328
        /*0760*/ 	.short	0x0100
        /*0762*/ 	.byte	0x05
	.zero		1


	//   ....[103]....
        /*0764*/ 	.word	0x00001180
        /*0768*/ 	.word	0x000000ff
        /*076c*/ 	.word	0x00000338
        /*0770*/ 	.short	0x0100
        /*0772*/ 	.byte	0x05
	.zero		1


	//   ....[104]....
        /*0774*/ 	.word	0x00001a50
        /*0778*/ 	.word	0x00000003
        /*077c*/ 	.word	0x00000330
        /*0780*/ 	.short	0x010a
        /*0782*/ 	.byte	0xff
	.zero		1


	//   ....[105]....
        /*0784*/ 	.word	0x00001a80
        /*0788*/ 	.word	0x00000003
        /*078c*/ 	.word	0x00000320
        /*0790*/ 	.short	0x0101
        /*0792*/ 	.byte	0xff
	.zero		1


	//   ....[106]....
        /*0794*/ 	.word	0x00001b50
        /*0798*/ 	.word	0x000000ff
        /*079c*/ 	.word	0x00000150
        /*07a0*/ 	.short	0x010a
        /*07a2*/ 	.byte	0x05
	.zero		1


	//   ....[107]....
        /*07a4*/ 	.word	0x00001bf0
        /*07a8*/ 	.word	0x000000ff
        /*07ac*/ 	.word	0x00000150
        /*07b0*/ 	.short	0x010a
        /*07b2*/ 	.byte	0x21
	.zero		1


	//   ....[108]....
        /*07b4*/ 	.word	0x00001d40
        /*07b8*/ 	.word	0x000000ff
        /*07bc*/ 	.word	0x00000150
        /*07c0*/ 	.short	0x010a
        /*07c2*/ 	.byte	0x08
	.zero		1


	//   ....[109]....
        /*07c4*/ 	.word	0x00001e50
        /*07c8*/ 	.word	0x000000ff
        /*07cc*/ 	.word	0x000002b8
        /*07d0*/ 	.short	0x0101
        /*07d2*/ 	.byte	0x04
	.zero		1


	//   ....[110]....
        /*07d4*/ 	.word	0x00001e70
        /*07d8*/ 	.word	0x000000ff
        /*07dc*/ 	.word	0x00000150
        /*07e0*/ 	.short	0x010a
        /*07e2*/ 	.byte	0x05
	.zero		1


	//   ....[111]....
        /*07e4*/ 	.word	0x00001ef0
        /*07e8*/ 	.word	0x000000ff
        /*07ec*/ 	.word	0x00000150
        /*07f0*/ 	.short	0x010a
        /*07f2*/ 	.byte	0x11
	.zero		1


	//   ....[112]....
        /*07f4*/ 	.word	0x00002040
        /*07f8*/ 	.word	0x000000ff
        /*07fc*/ 	.word	0x00000150
        /*0800*/ 	.short	0x010a
        /*0802*/ 	.byte	0x08
	.zero		1


	//   ....[113]....
        /*0804*/ 	.word	0x00002180
        /*0808*/ 	.word	0x00000002
        /*080c*/ 	.word	0x000002c0
        /*0810*/ 	.short	0x010a
        /*0812*/ 	.byte	0xff
	.zero		1


	//   ....[114]....
        /*0814*/ 	.word	0x00002240
        /*0818*/ 	.word	0x00000002
        /*081c*/ 	.word	0x00000000
        /*0820*/ 	.short	0x0101
        /*0822*/ 	.byte	0xff
	.zero		1


	//   ....[115]....
        /*0824*/ 	.word	0x000027a0
        /*0828*/ 	.word	0x000000ff
        /*082c*/ 	.word	0x00000000
        /*0830*/ 	.short	0x010a
        /*0832*/ 	.byte	0x05
	.zero		1


	//   ....[116]....
        /*0834*/ 	.word	0x00002830
        /*0838*/ 	.word	0x000000ff
        /*083c*/ 	.word	0x00000000
        /*0840*/ 	.short	0x010a
        /*0842*/ 	.byte	0x05
	.zero		1


	//   ....[117]....
        /*0844*/ 	.word	0x000028c0
        /*0848*/ 	.word	0x000000ff
        /*084c*/ 	.word	0x00000000
        /*0850*/ 	.short	0x010a
        /*0852*/ 	.byte	0x05
	.zero		1


	//   ....[118]....
        /*0854*/ 	.word	0x00002950
        /*0858*/ 	.word	0x000000ff
        /*085c*/ 	.word	0x00000000
        /*0860*/ 	.short	0x010a
        /*0862*/ 	.byte	0x05
	.zero		1


	//   ....[119]....
        /*0864*/ 	.word	0x000029e0
        /*0868*/ 	.word	0x000000ff
        /*086c*/ 	.word	0x00000000
        /*0870*/ 	.short	0x010a
        /*0872*/ 	.byte	0x05
	.zero		1


	//   ....[120]....
        /*0874*/ 	.word	0x00002a70
        /*0878*/ 	.word	0x000000ff
        /*087c*/ 	.word	0x00000000
        /*0880*/ 	.short	0x010a
        /*0882*/ 	.byte	0x05
	.zero		1


	//   ....[121]....
        /*0884*/ 	.word	0x00002b00
        /*0888*/ 	.word	0x000000ff
        /*088c*/ 	.word	0x00000000
        /*0890*/ 	.short	0x010a
        /*0892*/ 	.byte	0x05
	.zero		1


	//   ....[122]....
        /*0894*/ 	.word	0x00002b90
        /*0898*/ 	.word	0x000000ff
        /*089c*/ 	.word	0x00000000
        /*08a0*/ 	.short	0x010a
        /*08a2*/ 	.byte	0x05
	.zero		1


	//   ....[123]....
        /*08a4*/ 	.word	0x00002c20
        /*08a8*/ 	.word	0x000000ff
        /*08ac*/ 	.word	0x00000000
        /*08b0*/ 	.short	0x010a
        /*08b2*/ 	.byte	0x05
	.zero		1


	//   ....[124]....
        /*08b4*/ 	.word	0x00002cb0
        /*08b8*/ 	.word	0x000000ff
        /*08bc*/ 	.word	0x00000000
        /*08c0*/ 	.short	0x010a
        /*08c2*/ 	.byte	0x05
	.zero		1


	//   ....[125]....
        /*08c4*/ 	.word	0x00002d40
        /*08c8*/ 	.word	0x000000ff
        /*08cc*/ 	.word	0x00000000
        /*08d0*/ 	.short	0x010a
        /*08d2*/ 	.byte	0x05
	.zero		1


	//   ....[126]....
        /*08d4*/ 	.word	0x00002dd0
        /*08d8*/ 	.word	0x000000ff
        /*08dc*/ 	.word	0x00000000
        /*08e0*/ 	.short	0x010a
        /*08e2*/ 	.byte	0x05
	.zero		1


	//   ....[127]....
        /*08e4*/ 	.word	0x00002e60
        /*08e8*/ 	.word	0x000000ff
        /*08ec*/ 	.word	0x00000000
        /*08f0*/ 	.short	0x010a
        /*08f2*/ 	.byte	0x05
	.zero		1


	//   ....[128]....
        /*08f4*/ 	.word	0x00002ef0
        /*08f8*/ 	.word	0x000000ff
        /*08fc*/ 	.word	0x00000000
        /*0900*/ 	.short	0x010a
        /*0902*/ 	.byte	0x05
	.zero		1


	//   ....[129]....
        /*0904*/ 	.word	0x00002f80
        /*0908*/ 	.word	0x000000ff
        /*090c*/ 	.word	0x00000000
        /*0910*/ 	.short	0x010a
        /*0912*/ 	.byte	0x05
	.zero		1


	//   ....[130]....
        /*0914*/ 	.word	0x00003010
        /*0918*/ 	.word	0x000000ff
        /*091c*/ 	.word	0x00000000
        /*0920*/ 	.short	0x010a
        /*0922*/ 	.byte	0x05
	.zero		1


	//   ....[131]....
        /*0924*/ 	.word	0x000030a0
        /*0928*/ 	.word	0x000000ff
        /*092c*/ 	.word	0x00000000
        /*0930*/ 	.short	0x010a
        /*0932*/ 	.byte	0x05
	.zero		1


	//   ....[132]....
        /*0934*/ 	.word	0x00003130
        /*0938*/ 	.word	0x000000ff
        /*093c*/ 	.word	0x00000000
        /*0940*/ 	.short	0x010a
        /*0942*/ 	.byte	0x05
	.zero		1


	//   ....[133]....
        /*0944*/ 	.word	0x000031c0
        /*0948*/ 	.word	0x000000ff
        /*094c*/ 	.word	0x00000000
        /*0950*/ 	.short	0x010a
        /*0952*/ 	.byte	0x05
	.zero		1


	//   ....[134]....
        /*0954*/ 	.word	0x00003250
        /*0958*/ 	.word	0x000000ff
        /*095c*/ 	.word	0x00000000
        /*0960*/ 	.short	0x010a
        /*0962*/ 	.byte	0x05
	.zero		1


	//   ....[135]....
        /*0964*/ 	.word	0x000032e0
        /*0968*/ 	.word	0x000000ff
        /*096c*/ 	.word	0x00000000
        /*0970*/ 	.short	0x010a
        /*0972*/ 	.byte	0x05
	.zero		1


	//   ....[136]....
        /*0974*/ 	.word	0x00003370
        /*0978*/ 	.word	0x000000ff
        /*097c*/ 	.word	0x00000000
        /*0980*/ 	.short	0x010a
        /*0982*/ 	.byte	0x05
	.zero		1


	//   ....[137]....
        /*0984*/ 	.word	0x00003400
        /*0988*/ 	.word	0x000000ff
        /*098c*/ 	.word	0x00000000
        /*0990*/ 	.short	0x010a
        /*0992*/ 	.byte	0x05
	.zero		1


	//   ....[138]....
        /*0994*/ 	.word	0x00003490
        /*0998*/ 	.word	0x000000ff
        /*099c*/ 	.word	0x00000000
        /*09a0*/ 	.short	0x010a
        /*09a2*/ 	.byte	0x05
	.zero		1


	//   ....[139]....
        /*09a4*/ 	.word	0x00003520
        /*09a8*/ 	.word	0x000000ff
        /*09ac*/ 	.word	0x00000000
        /*09b0*/ 	.short	0x010a
        /*09b2*/ 	.byte	0x05
	.zero		1


	//   ....[140]....
        /*09b4*/ 	.word	0x000035b0
        /*09b8*/ 	.word	0x000000ff
        /*09bc*/ 	.word	0x00000000
        /*09c0*/ 	.short	0x010a
        /*09c2*/ 	.byte	0x05
	.zero		1


	//   ....[141]....
        /*09c4*/ 	.word	0x00003640
        /*09c8*/ 	.word	0x000000ff
        /*09cc*/ 	.word	0x00000000
        /*09d0*/ 	.short	0x010a
        /*09d2*/ 	.byte	0x05
	.zero		1


	//   ....[142]....
        /*09d4*/ 	.word	0x000036d0
        /*09d8*/ 	.word	0x000000ff
        /*09dc*/ 	.word	0x00000000
        /*09e0*/ 	.short	0x010a
        /*09e2*/ 	.byte	0x05
	.zero		1


	//   ....[143]....
        /*09e4*/ 	.word	0x00003760
        /*09e8*/ 	.word	0x000000ff
        /*09ec*/ 	.word	0x00000000
        /*09f0*/ 	.short	0x010a
        /*09f2*/ 	.byte	0x05
	.zero		1


	//   ....[144]....
        /*09f4*/ 	.word	0x000037f0
        /*09f8*/ 	.word	0x000000ff
        /*09fc*/ 	.word	0x00000000
        /*0a00*/ 	.short	0x010a
        /*0a02*/ 	.byte	0x05
	.zero		1


	//   ....[145]....
        /*0a04*/ 	.word	0x00003880
        /*0a08*/ 	.word	0x000000ff
        /*0a0c*/ 	.word	0x00000000
        /*0a10*/ 	.short	0x010a
        /*0a12*/ 	.byte	0x05
	.zero		1


	//   ....[146]....
        /*0a14*/ 	.word	0x00003910
        /*0a18*/ 	.word	0x000000ff
        /*0a1c*/ 	.word	0x00000000
        /*0a20*/ 	.short	0x010a
        /*0a22*/ 	.byte	0x05
	.zero		1


	//   ....[147]....
        /*0a24*/ 	.word	0x000039a0
        /*0a28*/ 	.word	0x000000ff
        /*0a2c*/ 	.word	0x00000000
        /*0a30*/ 	.short	0x010a
        /*0a32*/ 	.byte	0x05
	.zero		1


	//   ....[148]....
        /*0a34*/ 	.word	0x00003a30
        /*0a38*/ 	.word	0x000000ff
        /*0a3c*/ 	.word	0x00000000
        /*0a40*/ 	.short	0x010a
        /*0a42*/ 	.byte	0x05
	.zero		1


	//   ....[149]....
        /*0a44*/ 	.word	0x00003ac0
        /*0a48*/ 	.word	0x000000ff
        /*0a4c*/ 	.word	0x00000000
        /*0a50*/ 	.short	0x010a
        /*0a52*/ 	.byte	0x05
	.zero		1


	//   ....[150]....
        /*0a54*/ 	.word	0x00003b50
        /*0a58*/ 	.word	0x000000ff
        /*0a5c*/ 	.word	0x00000000
        /*0a60*/ 	.short	0x010a
        /*0a62*/ 	.byte	0x05
	.zero		1


	//   ....[151]....
        /*0a64*/ 	.word	0x00003be0
        /*0a68*/ 	.word	0x000000ff
        /*0a6c*/ 	.word	0x00000000
        /*0a70*/ 	.short	0x010a
        /*0a72*/ 	.byte	0x05
	.zero		1


	//   ....[152]....
        /*0a74*/ 	.word	0x00003c70
        /*0a78*/ 	.word	0x000000ff
        /*0a7c*/ 	.word	0x00000000
        /*0a80*/ 	.short	0x010a
        /*0a82*/ 	.byte	0x05
	.zero		1


	//   ....[153]....
        /*0a84*/ 	.word	0x00003d00
        /*0a88*/ 	.word	0x000000ff
        /*0a8c*/ 	.word	0x00000000
        /*0a90*/ 	.short	0x010a
        /*0a92*/ 	.byte	0x05
	.zero		1


	//   ....[154]....
        /*0a94*/ 	.word	0x00003d90
        /*0a98*/ 	.word	0x000000ff
        /*0a9c*/ 	.word	0x00000000
        /*0aa0*/ 	.short	0x010a
        /*0aa2*/ 	.byte	0x05
	.zero		1


	//   ....[155]....
        /*0aa4*/ 	.word	0x00003e20
        /*0aa8*/ 	.word	0x000000ff
        /*0aac*/ 	.word	0x00000000
        /*0ab0*/ 	.short	0x010a
        /*0ab2*/ 	.byte	0x05
	.zero		1


	//   ....[156]....
        /*0ab4*/ 	.word	0x00003ec0
        /*0ab8*/ 	.word	0x00000000
        /*0abc*/ 	.word	0x00000000
        /*0ac0*/ 	.short	0x010a
        /*0ac2*/ 	.byte	0xff
	.zero		1


	//   ....[157]....
        /*0ac4*/ 	.word	0x00003fe0
        /*0ac8*/ 	.word	0x00000000
        /*0acc*/ 	.word	0x00000320
        /*0ad0*/ 	.short	0x010a
        /*0ad2*/ 	.byte	0xff
	.zero		1


	//   ....[158]....
        /*0ad4*/ 	.word	0x00004040
        /*0ad8*/ 	.word	0x00000004
        /*0adc*/ 	.word	0x00000000
        /*0ae0*/ 	.short	0x0101
        /*0ae2*/ 	.byte	0xff
	.zero		1


	//   ....[159]....
        /*0ae4*/ 	.word	0x00004060
        /*0ae8*/ 	.word	0x000000ff
        /*0aec*/ 	.word	0x000002d0
        /*0af0*/ 	.short	0x010a
        /*0af2*/ 	.byte	0x05
	.zero		1


	//   ....[160]....
        /*0af4*/ 	.word	0x00004180
        /*0af8*/ 	.word	0x00000000
        /*0afc*/ 	.word	0x000002c0
        /*0b00*/ 	.short	0x010a
        /*0b02*/ 	.byte	0xff
	.zero		1


	//   ....[161]....
        /*0b04*/ 	.word	0x00004290
        /*0b08*/ 	.word	0x00000000
        /*0b0c*/ 	.word	0x00000000
        /*0b10*/ 	.short	0x0101
        /*0b12*/ 	.byte	0xff
	.zero		1


	//   ....[162]....
        /*0b14*/ 	.word	0x00004320
        /*0b18*/ 	.word	0x000000ff
        /*0b1c*/ 	.word	0x000002d0
        /*0b20*/ 	.short	0x0106
        /*0b22*/ 	.byte	0x05
	.zero		1


	//   ....[163]....
        /*0b24*/ 	.word	0x00004340
        /*0b28*/ 	.word	0x000000ff
        /*0b2c*/ 	.word	0x000002d0
        /*0b30*/ 	.short	0x010a
        /*0b32*/ 	.byte	0x05
	.zero		1


	//   ....[164]....
        /*0b34*/ 	.word	0x000043d0
        /*0b38*/ 	.word	0x000000ff
        /*0b3c*/ 	.word	0x000002d0
        /*0b40*/ 	.short	0x0106
        /*0b42*/ 	.byte	0x04
	.zero		1


	//   ....[165]....
        /*0b44*/ 	.word	0x00004410
        /*0b48*/ 	.word	0x00000000
        /*0b4c*/ 	.word	0x000002d0
        /*0b50*/ 	.short	0x010a
        /*0b52*/ 	.byte	0xff
	.zero		1


	//   ....[166]....
        /*0b54*/ 	.word	0x000048f0
        /*0b58*/ 	.word	0x00000000
        /*0b5c*/ 	.word	0x000002c0
        /*0b60*/ 	.short	0x010a
        /*0b62*/ 	.byte	0xff
	.zero		1


	//   ....[167]....
        /*0b64*/ 	.word	0x000049f0
        /*0b68*/ 	.word	0x00000003
        /*0b6c*/ 	.word	0x00000000
        /*0b70*/ 	.short	0x0101
        /*0b72*/ 	.byte	0xff
	.zero		1


	//   ....[168]....
        /*0b74*/ 	.word	0x00004a00
        /*0b78*/ 	.word	0x000000ff
        /*0b7c*/ 	.word	0x00000000
        /*0b80*/ 	.short	0x010a
        /*0b82*/ 	.byte	0x05
	.zero		1


	//   ....[169]....
        /*0b84*/ 	.word	0x00004a20
        /*0b88*/ 	.word	0x000000ff
        /*0b8c*/ 	.word	0x00000300
        /*0b90*/ 	.short	0x010a
        /*0b92*/ 	.byte	0x0e
	.zero		1


	//   ....[170]....
        /*0b94*/ 	.word	0x00004b50
        /*0b98*/ 	.word	0x000000ff
        /*0b9c*/ 	.word	0x00000000
        /*0ba0*/ 	.short	0x010a
        /*0ba2*/ 	.byte	0x07
	.zero		1


	//   ....[171]....
        /*0ba4*/ 	.word	0x00004c60
        /*0ba8*/ 	.word	0x000000ff
        /*0bac*/ 	.word	0x00000000
        /*0bb0*/ 	.short	0x010a
        /*0bb2*/ 	.byte	0x13
	.zero		1


	//   ....[172]....
        /*0bb4*/ 	.word	0x00004e30
        /*0bb8*/ 	.word	0x000000ff
        /*0bbc*/ 	.word	0x00000000
        /*0bc0*/ 	.short	0x010a
        /*0bc2*/ 	.byte	0x05
	.zero		1


	//   ....[173]....
        /*0bc4*/ 	.word	0x00004ec0
        /*0bc8*/ 	.word	0x000000ff
        /*0bcc*/ 	.word	0x00000000
        /*0bd0*/ 	.short	0x010a
        /*0bd2*/ 	.byte	0x05
	.zero		1


	//   ....[174]....
        /*0bd4*/ 	.word	0x00004f50
        /*0bd8*/ 	.word	0x000000ff
        /*0bdc*/ 	.word	0x00000000
        /*0be0*/ 	.short	0x010a
        /*0be2*/ 	.byte	0x05
	.zero		1


	//   ....[175]....
        /*0be4*/ 	.word	0x00004fe0
        /*0be8*/ 	.word	0x000000ff
        /*0bec*/ 	.word	0x00000000
        /*0bf0*/ 	.short	0x010a
        /*0bf2*/ 	.byte	0x06
	.zero		1


	//   ....[176]....
        /*0bf4*/ 	.word	0x00005420
        /*0bf8*/ 	.word	0x00000000
        /*0bfc*/ 	.word	0x000002c0
        /*0c00*/ 	.short	0x010a
        /*0c02*/ 	.byte	0xff
	.zero		1


	//   ....[177]....
        /*0c04*/ 	.word	0x00005510
        /*0c08*/ 	.word	0x00000000
        /*0c0c*/ 	.word	0x00000000
        /*0c10*/ 	.short	0x0101
        /*0c12*/ 	.byte	0xff
	.zero		1


	//   ....[178]....
        /*0c14*/ 	.word	0x00005830
        /*0c18*/ 	.word	0x000000ff
        /*0c1c*/ 	.word	0x000002b8
        /*0c20*/ 	.short	0x010a
        /*0c22*/ 	.byte	0x07
	.zero		1


	//   ....[179]....
        /*0c24*/ 	.word	0x000059b0
        /*0c28*/ 	.word	0x000000ff
        /*0c2c*/ 	.word	0x000002a8
        /*0c30*/ 	.short	0x010a
        /*0c32*/ 	.byte	0x07
	.zero		1


	//   ....[180]....
        /*0c34*/ 	.word	0x00005db0
        /*0c38*/ 	.word	0x000000ff
        /*0c3c*/ 	.word	0x000002a0
        /*0c40*/ 	.short	0x010b
        /*0c42*/ 	.byte	0x07
	.zero		1


	//   ....[181]....
        /*0c44*/ 	.word	0x00005dd0
        /*0c48*/ 	.word	0x000000ff
        /*0c4c*/ 	.word	0x00000000
        /*0c50*/ 	.short	0x0101
        /*0c52*/ 	.byte	0x25
	.zero		1


	//   ....[182]....
        /*0c54*/ 	.word	0x00005e10
        /*0c58*/ 	.word	0x00000000
        /*0c5c*/ 	.word	0x000002a8
        /*0c60*/ 	.short	0x010a
        /*0c62*/ 	.byte	0xff
	.zero		1


	//   ....[183]....
        /*0c64*/ 	.word	0x00006120
        /*0c68*/ 	.word	0x00000000
        /*0c6c*/ 	.word	0x000002c0
        /*0c70*/ 	.short	0x010a
        /*0c72*/ 	.byte	0xff
	.zero		1


	//   ....[184]....
        /*0c74*/ 	.word	0x00006230
        /*0c78*/ 	.word	0x00000000
        /*0c7c*/ 	.word	0x00000000
        /*0c80*/ 	.short	0x0101
        /*0c82*/ 	.byte	0xff
	.zero		1


	//   ....[185]....
        /*0c84*/ 	.word	0x00006bb0
        /*0c88*/ 	.word	0x000000ff
        /*0c8c*/ 	.word	0x000002a0
        /*0c90*/ 	.short	0x010a
        /*0c92*/ 	.byte	0x2b
	.zero		1


	//   ....[186]....
        /*0c94*/ 	.word	0x00006bc0
        /*0c98*/ 	.word	0x00000080
        /*0c9c*/ 	.word	0x000002e0
        /*0ca0*/ 	.short	0x010a
        /*0ca2*/ 	.byte	0xff
	.zero		1


	//   ....[187]....
        /*0ca4*/ 	.word	0x00006d30
        /*0ca8*/ 	.word	0x000000ff
        /*0cac*/ 	.word	0x000002a0
        /*0cb0*/ 	.short	0x010a
        /*0cb2*/ 	.byte	0x2b
	.zero		1


	//   ....[188]....
        /*0cb4*/ 	.word	0x00006e20
        /*0cb8*/ 	.word	0x000000ff
        /*0cbc*/ 	.word	0x00000000
        /*0cc0*/ 	.short	0x0101
        /*0cc2*/ 	.byte	0x04
	.zero		1


	//   ....[189]....
        /*0cc4*/ 	.word	0x00006ee0
        /*0cc8*/ 	.word	0x00000080
        /*0ccc*/ 	.word	0x000002e0
        /*0cd0*/ 	.short	0x010a
        /*0cd2*/ 	.byte	0xff
	.zero		1


	//   ....[190]....
        /*0cd4*/ 	.word	0x000077d0
        /*0cd8*/ 	.word	0x000000ff
        /*0cdc*/ 	.word	0x00000000
        /*0ce0*/ 	.short	0x0101
        /*0ce2*/ 	.byte	0x05
	.zero		1


	//   ....[191]....
        /*0ce4*/ 	.word	0x000082f0
        /*0ce8*/ 	.word	0x00000003
        /*0cec*/ 	.word	0x00000330
        /*0cf0*/ 	.short	0x010a
        /*0cf2*/ 	.byte	0xff
	.zero		1


	//   ....[192]....
        /*0cf4*/ 	.word	0x00008350
        /*0cf8*/ 	.word	0x00000002
        /*0cfc*/ 	.word	0x00000150
        /*0d00*/ 	.short	0x010a
        /*0d02*/ 	.byte	0xff
	.zero		1


	//   ....[193]....
        /*0d04*/ 	.word	0x000083b0
        /*0d08*/ 	.word	0x00000002
        /*0d0c*/ 	.word	0x00000150
        /*0d10*/ 	.short	0x010a
        /*0d12*/ 	.byte	0xff
	.zero		1


	//   ....[194]....
        /*0d14*/ 	.word	0x00008400
        /*0d18*/ 	.word	0x00000002
        /*0d1c*/ 	.word	0x000002c0
        /*0d20*/ 	.short	0x010a
        /*0d22*/ 	.byte	0xff
	.zero		1


	//   ....[195]....
        /*0d24*/ 	.word	0x00008460
        /*0d28*/ 	.word	0x00000000
        /*0d2c*/ 	.word	0x00000000
        /*0d30*/ 	.short	0x010a
        /*0d32*/ 	.byte	0xff
	.zero		1


	//   ....[196]....
        /*0d34*/ 	.word	0x000084c0
        /*0d38*/ 	.word	0x00000000
        /*0d3c*/ 	.word	0x00000000
        /*0d40*/ 	.short	0x010a
        /*0d42*/ 	.byte	0xff
	.zero		1


	//   ....[197]....
        /*0d44*/ 	.word	0x00008520
        /*0d48*/ 	.word	0x00000000
        /*0d4c*/ 	.word	0x00000000
        /*0d50*/ 	.short	0x010a
        /*0d52*/ 	.byte	0xff
	.zero		1


	//   ....[198]....
        /*0d54*/ 	.word	0x00008580
        /*0d58*/ 	.word	0x00000000
        /*0d5c*/ 	.word	0x00000000
        /*0d60*/ 	.short	0x010a
        /*0d62*/ 	.byte	0xff
	.zero		1


	//   ....[199]....
        /*0d64*/ 	.word	0x000085e0
        /*0d68*/ 	.word	0x00000000
        /*0d6c*/ 	.word	0x00000000
        /*0d70*/ 	.short	0x010a
        /*0d72*/ 	.byte	0xff
	.zero		1


	//   ....[200]....
        /*0d74*/ 	.word	0x00008640
        /*0d78*/ 	.word	0x00000000
        /*0d7c*/ 	.word	0x00000000
        /*0d80*/ 	.short	0x010a
        /*0d82*/ 	.byte	0xff
	.zero		1


	//   ....[201]....
        /*0d84*/ 	.word	0x000086a0
        /*0d88*/ 	.word	0x00000000
        /*0d8c*/ 	.word	0x00000000
        /*0d90*/ 	.short	0x010a
        /*0d92*/ 	.byte	0xff
	.zero		1


	//   ....[202]....
        /*0d94*/ 	.word	0x00008700
        /*0d98*/ 	.word	0x00000000
        /*0d9c*/ 	.word	0x00000000
        /*0da0*/ 	.short	0x010a
        /*0da2*/ 	.byte	0xff
	.zero		1


	//   ....[203]....
        /*0da4*/ 	.word	0x00008760
        /*0da8*/ 	.word	0x00000000
        /*0dac*/ 	.word	0x00000000
        /*0db0*/ 	.short	0x010a
        /*0db2*/ 	.byte	0xff
	.zero		1


	//   ....[204]....
        /*0db4*/ 	.word	0x000087c0
        /*0db8*/ 	.word	0x00000000
        /*0dbc*/ 	.word	0x00000000
        /*0dc0*/ 	.short	0x010a
        /*0dc2*/ 	.byte	0xff
	.zero		1


	//   ....[205]....
        /*0dc4*/ 	.word	0x00008820
        /*0dc8*/ 	.word	0x00000000
        /*0dcc*/ 	.word	0x00000000
        /*0dd0*/ 	.short	0x010a
        /*0dd2*/ 	.byte	0xff
	.zero		1


	//   ....[206]....
        /*0dd4*/ 	.word	0x00008880
        /*0dd8*/ 	.word	0x00000000
        /*0ddc*/ 	.word	0x00000000
        /*0de0*/ 	.short	0x010a
        /*0de2*/ 	.byte	0xff
	.zero		1


	//   ....[207]....
        /*0de4*/ 	.word	0x000088e0
        /*0de8*/ 	.word	0x00000000
        /*0dec*/ 	.word	0x00000000
        /*0df0*/ 	.short	0x010a
        /*0df2*/ 	.byte	0xff
	.zero		1


	//   ....[208]....
        /*0df4*/ 	.word	0x00008940
        /*0df8*/ 	.word	0x00000000
        /*0dfc*/ 	.word	0x00000000
        /*0e00*/ 	.short	0x010a
        /*0e02*/ 	.byte	0xff
	.zero		1


	//   ....[209]....
        /*0e04*/ 	.word	0x000089a0
        /*0e08*/ 	.word	0x00000000
        /*0e0c*/ 	.word	0x00000000
        /*0e10*/ 	.short	0x010a
        /*0e12*/ 	.byte	0xff
	.zero		1


	//   ....[210]....
        /*0e14*/ 	.word	0x00008a00
        /*0e18*/ 	.word	0x00000000
        /*0e1c*/ 	.word	0x00000000
        /*0e20*/ 	.short	0x010a
        /*0e22*/ 	.byte	0xff
	.zero		1


	//   ....[211]....
        /*0e24*/ 	.word	0x00008a60
        /*0e28*/ 	.word	0x00000000
        /*0e2c*/ 	.word	0x00000000
        /*0e30*/ 	.short	0x010a
        /*0e32*/ 	.byte	0xff
	.zero		1


	//   ....[212]....
        /*0e34*/ 	.word	0x00008ac0
        /*0e38*/ 	.word	0x00000000
        /*0e3c*/ 	.word	0x00000000
        /*0e40*/ 	.short	0x010a
        /*0e42*/ 	.byte	0xff
	.zero		1


	//   ....[213]....
        /*0e44*/ 	.word	0x00008b20
        /*0e48*/ 	.word	0x00000000
        /*0e4c*/ 	.word	0x00000000
        /*0e50*/ 	.short	0x010a
        /*0e52*/ 	.byte	0xff
	.zero		1


	//   ....[214]....
        /*0e54*/ 	.word	0x00008b80
        /*0e58*/ 	.word	0x00000000
        /*0e5c*/ 	.word	0x00000000
        /*0e60*/ 	.short	0x010a
        /*0e62*/ 	.byte	0xff
	.zero		1


	//   ....[215]....
        /*0e64*/ 	.word	0x00008be0
        /*0e68*/ 	.word	0x00000000
        /*0e6c*/ 	.word	0x00000000
        /*0e70*/ 	.short	0x010a
        /*0e72*/ 	.byte	0xff
	.zero		1


	//   ....[216]....
        /*0e74*/ 	.word	0x00008c40
        /*0e78*/ 	.word	0x00000000
        /*0e7c*/ 	.word	0x00000000
        /*0e80*/ 	.short	0x010a
        /*0e82*/ 	.byte	0xff
	.zero		1


	//   ....[217]....
        /*0e84*/ 	.word	0x00008ca0
        /*0e88*/ 	.word	0x00000000
        /*0e8c*/ 	.word	0x00000000
        /*0e90*/ 	.short	0x010a
        /*0e92*/ 	.byte	0xff
	.zero		1


	//   ....[218]....
        /*0e94*/ 	.word	0x00008d00
        /*0e98*/ 	.word	0x00000000
        /*0e9c*/ 	.word	0x00000000
        /*0ea0*/ 	.short	0x010a
        /*0ea2*/ 	.byte	0xff
	.zero		1


	//   ....[219]....
        /*0ea4*/ 	.word	0x00008d60
        /*0ea8*/ 	.word	0x00000000
        /*0eac*/ 	.word	0x00000000
        /*0eb0*/ 	.short	0x010a
        /*0eb2*/ 	.byte	0xff
	.zero		1


	//   ....[220]....
        /*0eb4*/ 	.word	0x00008dc0
        /*0eb8*/ 	.word	0x00000000
        /*0ebc*/ 	.word	0x00000000
        /*0ec0*/ 	.short	0x010a
        /*0ec2*/ 	.byte	0xff
	.zero		1


	//   ....[221]....
        /*0ec4*/ 	.word	0x00008e20
        /*0ec8*/ 	.word	0x00000000
        /*0ecc*/ 	.word	0x00000000
        /*0ed0*/ 	.short	0x010a
        /*0ed2*/ 	.byte	0xff
	.zero		1


	//   ....[222]....
        /*0ed4*/ 	.word	0x00008e80
        /*0ed8*/ 	.word	0x00000000
        /*0edc*/ 	.word	0x00000000
        /*0ee0*/ 	.short	0x010a
        /*0ee2*/ 	.byte	0xff
	.zero		1


	//   ....[223]....
        /*0ee4*/ 	.word	0x00008ee0
        /*0ee8*/ 	.word	0x00000000
        /*0eec*/ 	.word	0x00000000
        /*0ef0*/ 	.short	0x010a
        /*0ef2*/ 	.byte	0xff
	.zero		1


	//   ....[224]....
        /*0ef4*/ 	.word	0x00008f40
        /*0ef8*/ 	.word	0x00000000
        /*0efc*/ 	.word	0x00000000
        /*0f00*/ 	.short	0x010a
        /*0f02*/ 	.byte	0xff
	.zero		1


	//   ....[225]....
        /*0f04*/ 	.word	0x00008fa0
        /*0f08*/ 	.word	0x00000000
        /*0f0c*/ 	.word	0x00000000
        /*0f10*/ 	.short	0x010a
        /*0f12*/ 	.byte	0xff
	.zero		1


	//   ....[226]....
        /*0f14*/ 	.word	0x00009000
        /*0f18*/ 	.word	0x00000000
        /*0f1c*/ 	.word	0x00000000
        /*0f20*/ 	.short	0x010a
        /*0f22*/ 	.byte	0xff
	.zero		1


	//   ....[227]....
        /*0f24*/ 	.word	0x00009060
        /*0f28*/ 	.word	0x00000000
        /*0f2c*/ 	.word	0x00000000
        /*0f30*/ 	.short	0x010a
        /*0f32*/ 	.byte	0xff
	.zero		1


	//   ....[228]....
        /*0f34*/ 	.word	0x000090c0
        /*0f38*/ 	.word	0x00000000
        /*0f3c*/ 	.word	0x00000000
        /*0f40*/ 	.short	0x010a
        /*0f42*/ 	.byte	0xff
	.zero		1


	//   ....[229]....
        /*0f44*/ 	.word	0x00009120
        /*0f48*/ 	.word	0x00000000
        /*0f4c*/ 	.word	0x00000000
        /*0f50*/ 	.short	0x010a
        /*0f52*/ 	.byte	0xff
	.zero		1


	//   ....[230]....
        /*0f54*/ 	.word	0x00009180
        /*0f58*/ 	.word	0x00000000
        /*0f5c*/ 	.word	0x00000000
        /*0f60*/ 	.short	0x010a
        /*0f62*/ 	.byte	0xff
	.zero		1


	//   ....[231]....
        /*0f64*/ 	.word	0x000091e0
        /*0f68*/ 	.word	0x00000000
        /*0f6c*/ 	.word	0x00000000
        /*0f70*/ 	.short	0x010a
        /*0f72*/ 	.byte	0xff
	.zero		1


	//   ....[232]....
        /*0f74*/ 	.word	0x00009240
        /*0f78*/ 	.word	0x00000000
        /*0f7c*/ 	.word	0x00000000
        /*0f80*/ 	.short	0x010a
        /*0f82*/ 	.byte	0xff
	.zero		1


	//   ....[233]....
        /*0f84*/ 	.word	0x000092a0
        /*0f88*/ 	.word	0x00000000
        /*0f8c*/ 	.word	0x00000000
        /*0f90*/ 	.short	0x010a
        /*0f92*/ 	.byte	0xff
	.zero		1


	//   ....[234]....
        /*0f94*/ 	.word	0x00009300
        /*0f98*/ 	.word	0x00000000
        /*0f9c*/ 	.word	0x00000000
        /*0fa0*/ 	.short	0x010a
        /*0fa2*/ 	.byte	0xff
	.zero		1


	//   ....[235]....
        /*0fa4*/ 	.word	0x00009360
        /*0fa8*/ 	.word	0x00000000
        /*0fac*/ 	.word	0x00000000
        /*0fb0*/ 	.short	0x010a
        /*0fb2*/ 	.byte	0xff
	.zero		1


	//   ....[236]....
        /*0fb4*/ 	.word	0x000093b0
        /*0fb8*/ 	.word	0x00000000
        /*0fbc*/ 	.word	0x00000320
        /*0fc0*/ 	.short	0x010a
        /*0fc2*/ 	.byte	0xff
	.zero		1


	//   ....[237]....
        /*0fc4*/ 	.word	0x00009410
        /*0fc8*/ 	.word	0x00000000
        /*0fcc*/ 	.word	0x000002d0
        /*0fd0*/ 	.short	0x010a
        /*0fd2*/ 	.byte	0xff
	.zero		1


	//   ....[238]....
        /*0fd4*/ 	.word	0x00009460
        /*0fd8*/ 	.word	0x00000000
        /*0fdc*/ 	.word	0x000002c0
        /*0fe0*/ 	.short	0x010a
        /*0fe2*/ 	.byte	0xff
	.zero		1


	//   ....[239]....
        /*0fe4*/ 	.word	0x000094c0
        /*0fe8*/ 	.word	0x00000000
        /*0fec*/ 	.word	0x000002d0
        /*0ff0*/ 	.short	0x010a
        /*0ff2*/ 	.byte	0xff
	.zero		1


	//   ....[240]....
        /*0ff4*/ 	.word	0x00009510
        /*0ff8*/ 	.word	0x00000000
        /*0ffc*/ 	.word	0x000002c0
        /*1000*/ 	.short	0x010a
        /*1002*/ 	.byte	0xff
	.zero		1


	//   ....[241]....
        /*1004*/ 	.word	0x00009570
        /*1008*/ 	.word	0x00000003
        /*100c*/ 	.word	0x00000300
        /*1010*/ 	.short	0x010a
        /*1012*/ 	.byte	0xff
	.zero		1


	//   ....[242]....
        /*1014*/ 	.word	0x000095d0
        /*1018*/ 	.word	0x00000000
        /*101c*/ 	.word	0x00000000
        /*1020*/ 	.short	0x010a
        /*1022*/ 	.byte	0xff
	.zero		1


	//   ....[243]....
        /*1024*/ 	.word	0x00009630
        /*1028*/ 	.word	0x00000000
        /*102c*/ 	.word	0x00000000
        /*1030*/ 	.short	0x010a
        /*1032*/ 	.byte	0xff
	.zero		1


	//   ....[244]....
        /*1034*/ 	.word	0x00009690
        /*1038*/ 	.word	0x00000000
        /*103c*/ 	.word	0x00000000
        /*1040*/ 	.short	0x010a
        /*1042*/ 	.byte	0xff
	.zero		1


	//   ....[245]....
        /*1044*/ 	.word	0x000096f0
        /*1048*/ 	.word	0x00000000
        /*104c*/ 	.word	0x00000000
        /*1050*/ 	.short	0x010a
        /*1052*/ 	.byte	0xff
	.zero		1


	//   ....[246]....
        /*1054*/ 	.word	0x00009750
        /*1058*/ 	.word	0x00000000
        /*105c*/ 	.word	0x00000000
        /*1060*/ 	.short	0x010a
        /*1062*/ 	.byte	0xff
	.zero		1


	//   ....[247]....
        /*1064*/ 	.word	0x000097a0
        /*1068*/ 	.word	0x00000000
        /*106c*/ 	.word	0x000002c0
        /*1070*/ 	.short	0x010a
        /*1072*/ 	.byte	0xff
	.zero		1


	//   ....[248]....
        /*1074*/ 	.word	0x00009800
        /*1078*/ 	.word	0x00000000
        /*107c*/ 	.word	0x000002b8
        /*1080*/ 	.short	0x010a
        /*1082*/ 	.byte	0xff
	.zero		1


	//   ....[249]....
        /*1084*/ 	.word	0x00009860
        /*1088*/ 	.word	0x00000003
        /*108c*/ 	.word	0x000002a8
        /*1090*/ 	.short	0x010a
        /*1092*/ 	.byte	0xff
	.zero		1


	//   ....[250]....
        /*1094*/ 	.word	0x000098b0
        /*1098*/ 	.word	0x00000000
        /*109c*/ 	.word	0x000002c0
        /*10a0*/ 	.short	0x010a
        /*10a2*/ 	.byte	0xff
	.zero		1


	//   ....[251]....
        /*10a4*/ 	.word	0x00009910
        /*10a8*/ 	.word	0x00000000
        /*10ac*/ 	.word	0x000002a0
        /*10b0*/ 	.short	0x010a
        /*10b2*/ 	.byte	0xff
	.zero		1


	//   ....[252]....
        /*10b4*/ 	.word	0x00009960
        /*10b8*/ 	.word	0x00000080
        /*10bc*/ 	.word	0x000002e0
        /*10c0*/ 	.short	0x010a
        /*10c2*/ 	.byte	0xff
	.zero		1


	//----- nvinfo : EIATTR_NUM_MBARRIERS
	.align		4
.L_47:
        /*10c4*/ 	.byte	0x03, 0x38
        /*10c6*/ 	.short	0x0068


	//----- nvinfo : EIATTR_EXIT_INSTR_OFFSETS
	.align		4
        /*10c8*/ 	.byte	0x04, 0x1c
        /*10ca*/ 	.short	(.L_49 - .L_48)


	//   ....[0]....
.L_48:
        /*10cc*/ 	.word	0x00003ef0


	//   ....[1]....
        /*10d0*/ 	.word	0x000043e0


	//   ....[2]....
        /*10d4*/ 	.word	0x00004440


	//   ....[3]....
        /*10d8*/ 	.word	0x00005240


	//   ....[4]....
        /*10dc*/ 	.word	0x00005e40


	//   ....[5]....
        /*10e0*/ 	.word	0x00005e80


	//   ....[6]....
        /*10e4*/ 	.word	0x000082e0


	//----- nvinfo : EIATTR_MAX_THREADS
	.align		4
.L_49:
        /*10e8*/ 	.byte	0x04, 0x05
        /*10ea*/ 	.short	(.L_51 - .L_50)
.L_50:
        /*10ec*/ 	.word	0x00000100
        /*10f0*/ 	.word	0x00000001
        /*10f4*/ 	.word	0x00000001


	//----- nvinfo : EIATTR_CRS_STACK_SIZE
	.align		4
.L_51:
        /*10f8*/ 	.byte	0x04, 0x1e
        /*10fa*/ 	.short	(.L_53 - .L_52)
.L_52:
        /*10fc*/ 	.word	0x00000000


	//----- nvinfo : EIATTR_CBANK_PARAM_SIZE
	.align		4
.L_53:
        /*1100*/ 	.byte	0x03, 0x19
        /*1102*/ 	.short	0x0800


	//----- nvinfo : EIATTR_PARAM_CBANK
	.align		4
        /*1104*/ 	.byte	0x04, 0x0a
        /*1106*/ 	.short	(.L_55 - .L_54)
	.align		4
.L_54:
        /*1108*/ 	.word	index@(.nv.constant0._ZN7cutlass13device_kernelINS_4gemm6kernel13GemmUniversalIN4cute5tupleIJiiiiEEENS1_10collective13CollectiveMmaINS1_35MainloopSm100TmaUmmaWarpSpecializedILi42ELi2ELi4ENS5_IJNS4_1CILi1EEESB_SB_EEEEENS5_IJNSA_ILi64EEENSA_ILi96EEENSA_ILi32EEEEEENS_12float_e4m3_tENS5_IJlSB_lEEESI_SJ_NS4_8TiledMMAINS4_8MMA_AtomIJNS4_10MMA_TraitsINS4_19SM100_MMA_F8F6F4_SSEJSI_SI_fSE_SF_NS4_17integral_constantINS4_4UMMA5MajorELSQ_0EEESR_NSO_INSP_7ScaleInELSS_0EEEST_EEEEEENS4_6LayoutISC_NS5_IJNSA_ILi0EEESX_SX_EEEEENS5_IJNS4_10UnderscoreES10_S10_EEEEENS4_13SM90_TMA_LOADENS4_14ComposedLayoutINS4_7SwizzleILi1ELi4ELi3EEENS4_18smem_ptr_flag_bitsILi8EEENSW_INS5_IJNSA_ILi8EEESG_EEENS5_IJSG_SB_EEEEEEEvNS4_8identityES13_S1D_vS1E_EENS_8epilogue10collective18CollectiveEpilogueINS1G_23Sm100TmaWarpSpecializedILi1ELi1ELi48ELb0ELb0EEEJSH_NS5_IJNSW_ISE_SB_EENSW_ISF_SB_EEEEESI_SJ_SI_SJ_NS1G_6fusion15FusionCallbacksIS1K_NS1O_17LinearCombinationISI_fSI_fLNS_15FloatRoundStyleE2EEESH_S1N_JEEENS4_5SM1004TMEM4LOAD26SM100_TMEM_LOAD_16dp32b16xES13_S1D_NS4_39AutoVectorizingCopyWithAssumedAlignmentILi128EEENS4_14SM90_TMA_STOREES1D_S1Z_S1Z_EEEvvEEEEvNT_6ParamsE)
        /*110c*/ 	.short	0x0380
        /*110e*/ 	.short	0x0800


	//----- nvinfo : EIATTR_SW_WAR
	.align		4
.L_55:
        /*1110*/ 	.byte	0x04, 0x36
        /*1112*/ 	.short	(.L_57 - .L_56)
.L_56:
        /*1114*/ 	.word	0x00000008
.L_57:


//--------------------- .nv.callgraph             --------------------------
	.section	.nv.callgraph,"",@"SHT_CUDA_CALLGRAPH"
	.align	4
	.sectionentsize	8
	.align		4
        /*0000*/ 	.word	0x00000000
	.align		4
        /*0004*/ 	.word	0xffffffff
	.align		4
        /*0008*/ 	.word	index@(_ZN7cutlass13device_kernelINS_4gemm6kernel13GemmUniversalIN4cute5tupleIJiiiiEEENS1_10collective13CollectiveMmaINS1_35MainloopSm100TmaUmmaWarpSpecializedILi42ELi2ELi4ENS5_IJNS4_1CILi1EEESB_SB_EEEEENS5_IJNSA_ILi64EEENSA_ILi96EEENSA_ILi32EEEEEENS_12float_e4m3_tENS5_IJlSB_lEEESI_SJ_NS4_8TiledMMAINS4_8MMA_AtomIJNS4_10MMA_TraitsINS4_19SM100_MMA_F8F6F4_SSEJSI_SI_fSE_SF_NS4_17integral_constantINS4_4UMMA5MajorELSQ_0EEESR_NSO_INSP_7ScaleInELSS_0EEEST_EEEEEENS4_6LayoutISC_NS5_IJNSA_ILi0EEESX_SX_EEEEENS5_IJNS4_10UnderscoreES10_S10_EEEEENS4_13SM90_TMA_LOADENS4_14ComposedLayoutINS4_7SwizzleILi1ELi4ELi3EEENS4_18smem_ptr_flag_bitsILi8EEENSW_INS5_IJNSA_ILi8EEESG_EEENS5_IJSG_SB_EEEEEEEvNS4_8identityES13_S1D_vS1E_EENS_8epilogue10collective18CollectiveEpilogueINS1G_23Sm100TmaWarpSpecializedILi1ELi1ELi48ELb0ELb0EEEJSH_NS5_IJNSW_ISE_SB_EENSW_ISF_SB_EEEEESI_SJ_SI_SJ_NS1G_6fusion15FusionCallbacksIS1K_NS1O_17LinearCombinationISI_fSI_fLNS_15FloatRoundStyleE2EEESH_S1N_JEEENS4_5SM1004TMEM4LOAD26SM100_TMEM_LOAD_16dp32b16xES13_S1D_NS4_39AutoVectorizingCopyWithAssumedAlignmentILi128EEENS4_14SM90_TMA_STOREES1D_S1Z_S1Z_EEEvvEEEEvNT_6ParamsE)
	.align		4
        /*000c*/ 	.word	index@(__assertfail)
	.align		4
        /*0010*/ 	.word	0x00000000
	.align		4
        /*0014*/ 	.word	0xfffffffe
	.align		4
        /*0018*/ 	.word	0x00000000
	.align		4
        /*001c*/ 	.word	0xfffffffd
	.align		4
        /*0020*/ 	.word	0x00000000
	.align		4
        /*0024*/ 	.word	0xfffffffc


//--------------------- .nv.constant4             --------------------------
	.section	.nv.constant4,"a",@progbits
	.align	8
	.align		8
.nv.constant4:
        /*0000*/ 	.dword	__assertfail
	.align		8
        /*0008*/ 	.dword	__unnamed_1
	.align		8
        /*0010*/ 	.dword	__unnamed_2
	.align		8
        /*0018*/ 	.dword	_ZN40_INTERNAL_6833a7e2_4_k_cu_9085a8aa_308704cuda3std3__45__cpo5beginE
	.align		8
        /*0020*/ 	.dword	_ZN40_INTERNAL_6833a7e2_4_k_cu_9085a8aa_308704cuda3std3__45__cpo3endE
	.align		8
        /*0028*/ 	.dword	_ZN40_INTERNAL_6833a7e2_4_k_cu_9085a8aa_308704cuda3std3__45__cpo6cbeginE
	.align		8
        /*0030*/ 	.dword	_ZN40_INTERNAL_6833a7e2_4_k_cu_9085a8aa_308704cuda3std3__45__cpo4cendE
	.align		8
        /*0038*/ 	.dword	_ZN40_INTERNAL_6833a7e2_4_k_cu_9085a8aa_308704cuda3std3__442_GLOBAL__N__6833a7e2_4_k_cu_9085a8aa_308706ignoreE
	.align		8
        /*0040*/ 	.dword	_ZN40_INTERNAL_6833a7e2_4_k_cu_9085a8aa_308704cuda3std3__419piecewise_constructE
	.align		8
        /*0048*/ 	.dword	_ZN40_INTERNAL_6833a7e2_4_k_cu_9085a8aa_308704cuda3std3__48in_placeE
	.align		8
        /*0050*/ 	.dword	_ZN40_INTERNAL_6833a7e2_4_k_cu_9085a8aa_308704cuda3std6ranges3__45__cpo4swapE
	.align		8
        /*0058*/ 	.dword	_ZN40_INTERNAL_6833a7e2_4_k_cu_9085a8aa_308704cuda3std6ranges3__45__cpo9iter_moveE
	.align		8
        /*0060*/ 	.dword	_ZN40_INTERNAL_6833a7e2_4_k_cu_9085a8aa_308704cute7productE
	.align		8
        /*0068*/ 	.dword	_ZN40_INTERNAL_6833a7e2_4_k_cu_9085a8aa_308704cute1_E
	.align		8
        /*0070*/ 	.dword	$str$25
	.align		8
        /*0078*/ 	.dword	$str$26
	.align		8
        /*0080*/ 	.dword	$str$27
	.align		8
        /*0088*/ 	.dword	$str$28


//--------------------- .text._ZN7cutlass13device_kernelINS_4gemm6kernel13GemmUniversalIN4cute5tupleIJiiiiEEENS1_10collective13CollectiveMmaINS1_35MainloopSm100TmaUmmaWarpSpecializedILi42ELi2ELi4ENS5_IJNS4_1CILi1EEESB_SB_EEEEENS5_IJNSA_ILi64EEENSA_ILi96EEENSA_ILi32EEEEEENS_12float_e4m3_tENS5_IJlSB_lEEESI_SJ_NS4_8TiledMMAINS4_8MMA_AtomIJNS4_10MMA_TraitsINS4_19SM100_MMA_F8F6F4_SSEJSI_SI_fSE_SF_NS4_17integral_constantINS4_4UMMA5MajorELSQ_0EEESR_NSO_INSP_7ScaleInELSS_0EEEST_EEEEEENS4_6LayoutISC_NS5_IJNSA_ILi0EEESX_SX_EEEEENS5_IJNS4_10UnderscoreES10_S10_EEEEENS4_13SM90_TMA_LOADENS4_14ComposedLayoutINS4_7SwizzleILi1ELi4ELi3EEENS4_18smem_ptr_flag_bitsILi8EEENSW_INS5_IJNSA_ILi8EEESG_EEENS5_IJSG_SB_EEEEEEEvNS4_8identityES13_S1D_vS1E_EENS_8epilogue10collective18CollectiveEpilogueINS1G_23Sm100TmaWarpSpecializedILi1ELi1ELi48ELb0ELb0EEEJSH_NS5_IJNSW_ISE_SB_EENSW_ISF_SB_EEEEESI_SJ_SI_SJ_NS1G_6fusion15FusionCallbacksIS1K_NS1O_17LinearCombinationISI_fSI_fLNS_15FloatRoundStyleE2EEESH_S1N_JEEENS4_5SM1004TMEM4LOAD26SM100_TMEM_LOAD_16dp32b16xES13_S1D_NS4_39AutoVectorizingCopyWithAssumedAlignmentILi128EEENS4_14SM90_TMA_STOREES1D_S1Z_S1Z_EEEvvEEEEvNT_6ParamsE --------------------------
	.section	.text._ZN7cutlass13device_kernelINS_4gemm6kernel13GemmUniversalIN4cute5tupleIJiiiiEEENS1_10collective13CollectiveMmaINS1_35MainloopSm100TmaUmmaWarpSpecializedILi42ELi2ELi4ENS5_IJNS4_1CILi1EEESB_SB_EEEEENS5_IJNSA_ILi64EEENSA_ILi96EEENSA_ILi32EEEEEENS_12float_e4m3_tENS5_IJlSB_lEEESI_SJ_NS4_8TiledMMAINS4_8MMA_AtomIJNS4_10MMA_TraitsINS4_19SM100_MMA_F8F6F4_SSEJSI_SI_fSE_SF_NS4_17integral_constantINS4_4UMMA5MajorELSQ_0EEESR_NSO_INSP_7ScaleInELSS_0EEEST_EEEEEENS4_6LayoutISC_NS5_IJNSA_ILi0EEESX_SX_EEEEENS5_IJNS4_10UnderscoreES10_S10_EEEEENS4_13SM90_TMA_LOADENS4_14ComposedLayoutINS4_7SwizzleILi1ELi4ELi3EEENS4_18smem_ptr_flag_bitsILi8EEENSW_INS5_IJNSA_ILi8EEESG_EEENS5_IJSG_SB_EEEEEEEvNS4_8identityES13_S1D_vS1E_EENS_8epilogue10collective18CollectiveEpilogueINS1G_23Sm100TmaWarpSpecializedILi1ELi1ELi48ELb0ELb0EEEJSH_NS5_IJNSW_ISE_SB_EENSW_ISF_SB_EEEEESI_SJ_SI_SJ_NS1G_6fusion15FusionCallbacksIS1K_NS1O_17LinearCombinationISI_fSI_fLNS_15FloatRoundStyleE2EEESH_S1N_JEEENS4_5SM1004TMEM4LOAD26SM100_TMEM_LOAD_16dp32b16xES13_S1D_NS4_39AutoVectorizingCopyWithAssumedAlignmentILi128EEENS4_14SM90_TMA_STOREES1D_S1Z_S1Z_EEEvvEEEEvNT_6ParamsE,"ax",@progbits
	.align	128
.text._ZN7cutlass13device_kernelINS_4gemm6kernel13GemmUniversalIN4cute5tupleIJiiiiEEENS1_10collective13CollectiveMmaINS1_35MainloopSm100TmaUmmaWarpSpecializedILi42ELi2ELi4ENS5_IJNS4_1CILi1EEESB_SB_EEEEENS5_IJNSA_ILi64EEENSA_ILi96EEENSA_ILi32EEEEEENS_12float_e4m3_tENS5_IJlSB_lEEESI_SJ_NS4_8TiledMMAINS4_8MMA_AtomIJNS4_10MMA_TraitsINS4_19SM100_MMA_F8F6F4_SSEJSI_SI_fSE_SF_NS4_17integral_constantINS4_4UMMA5MajorELSQ_0EEESR_NSO_INSP_7ScaleInELSS_0EEEST_EEEEEENS4_6LayoutISC_NS5_IJNSA_ILi0EEESX_SX_EEEEENS5_IJNS4_10UnderscoreES10_S10_EEEEENS4_13SM90_TMA_LOADENS4_14ComposedLayoutINS4_7SwizzleILi1ELi4ELi3EEENS4_18smem_ptr_flag_bitsILi8EEENSW_INS5_IJNSA_ILi8EEESG_EEENS5_IJSG_SB_EEEEEEEvNS4_8identityES13_S1D_vS1E_EENS_8epilogue10collective18CollectiveEpilogueINS1G_23Sm100TmaWarpSpecializedILi1ELi1ELi48ELb0ELb0EEEJSH_NS5_IJNSW_ISE_SB_EENSW_ISF_SB_EEEEESI_SJ_SI_SJ_NS1G_6fusion15FusionCallbacksIS1K_NS1O_17LinearCombinationISI_fSI_fLNS_15FloatRoundStyleE2EEESH_S1N_JEEENS4_5SM1004TMEM4LOAD26SM100_TMEM_LOAD_16dp32b16xES13_S1D_NS4_39AutoVectorizingCopyWithAssumedAlignmentILi128EEENS4_14SM90_TMA_STOREES1D_S1Z_S1Z_EEEvvEEEEvNT_6ParamsE:
        .type           _ZN7cutlass13device_kernelINS_4gemm6kernel13GemmUniversalIN4cute5tupleIJiiiiEEENS1_10collective13CollectiveMmaINS1_35MainloopSm100TmaUmmaWarpSpecializedILi42ELi2ELi4ENS5_IJNS4_1CILi1EEESB_SB_EEEEENS5_IJNSA_ILi64EEENSA_ILi96EEENSA_ILi32EEEEEENS_12float_e4m3_tENS5_IJlSB_lEEESI_SJ_NS4_8TiledMMAINS4_8MMA_AtomIJNS4_10MMA_TraitsINS4_19SM100_MMA_F8F6F4_SSEJSI_SI_fSE_SF_NS4_17integral_constantINS4_4UMMA5MajorELSQ_0EEESR_NSO_INSP_7ScaleInELSS_0EEEST_EEEEEENS4_6LayoutISC_NS5_IJNSA_ILi0EEESX_SX_EEEEENS5_IJNS4_10UnderscoreES10_S10_EEEEENS4_13SM90_TMA_LOADENS4_14ComposedLayoutINS4_7SwizzleILi1ELi4ELi3EEENS4_18smem_ptr_flag_bitsILi8EEENSW_INS5_IJNSA_ILi8EEESG_EEENS5_IJSG_SB_EEEEEEEvNS4_8identityES13_S1D_vS1E_EENS_8epilogue10collective18CollectiveEpilogueINS1G_23Sm100TmaWarpSpecializedILi1ELi1ELi48ELb0ELb0EEEJSH_NS5_IJNSW_ISE_SB_EENSW_ISF_SB_EEEEESI_SJ_SI_SJ_NS1G_6fusion15FusionCallbacksIS1K_NS1O_17LinearCombinationISI_fSI_fLNS_15FloatRoundStyleE2EEESH_S1N_JEEENS4_5SM1004TMEM4LOAD26SM100_TMEM_LOAD_16dp32b16xES13_S1D_NS4_39AutoVectorizingCopyWithAssumedAlignmentILi128EEENS4_14SM90_TMA_STOREES1D_S1Z_S1Z_EEEvvEEEEvNT_6ParamsE,@function
        .size           _ZN7cutlass13device_kernelINS_4gemm6kernel13GemmUniversalIN4cute5tupleIJiiiiEEENS1_10collective13CollectiveMmaINS1_35MainloopSm100TmaUmmaWarpSpecializedILi42ELi2ELi4ENS5_IJNS4_1CILi1EEESB_SB_EEEEENS5_IJNSA_ILi64EEENSA_ILi96EEENSA_ILi32EEEEEENS_12float_e4m3_tENS5_IJlSB_lEEESI_SJ_NS4_8TiledMMAINS4_8MMA_AtomIJNS4_10MMA_TraitsINS4_19SM100_MMA_F8F6F4_SSEJSI_SI_fSE_SF_NS4_17integral_constantINS4_4UMMA5MajorELSQ_0EEESR_NSO_INSP_7ScaleInELSS_0EEEST_EEEEEENS4_6LayoutISC_NS5_IJNSA_ILi0EEESX_SX_EEEEENS5_IJNS4_10UnderscoreES10_S10_EEEEENS4_13SM90_TMA_LOADENS4_14ComposedLayoutINS4_7SwizzleILi1ELi4ELi3EEENS4_18smem_ptr_flag_bitsILi8EEENSW_INS5_IJNSA_ILi8EEESG_EEENS5_IJSG_SB_EEEEEEEvNS4_8identityES13_S1D_vS1E_EENS_8epilogue10collective18CollectiveEpilogueINS1G_23Sm100TmaWarpSpecializedILi1ELi1ELi48ELb0ELb0EEEJSH_NS5_IJNSW_ISE_SB_EENSW_ISF_SB_EEEEESI_SJ_SI_SJ_NS1G_6fusion15FusionCallbacksIS1K_NS1O_17LinearCombinationISI_fSI_fLNS_15FloatRoundStyleE2EEESH_S1N_JEEENS4_5SM1004TMEM4LOAD26SM100_TMEM_LOAD_16dp32b16xES13_S1D_NS4_39AutoVectorizingCopyWithAssumedAlignmentILi128EEENS4_14SM90_TMA_STOREES1D_S1Z_S1Z_EEEvvEEEEvNT_6ParamsE,(.L_x_245 - _ZN7cutlass13device_kernelINS_4gemm6kernel13GemmUniversalIN4cute5tupleIJiiiiEEENS1_10collective13CollectiveMmaINS1_35MainloopSm100TmaUmmaWarpSpecializedILi42ELi2ELi4ENS5_IJNS4_1CILi1EEESB_SB_EEEEENS5_IJNSA_ILi64EEENSA_ILi96EEENSA_ILi32EEEEEENS_12float_e4m3_tENS5_IJlSB_lEEESI_SJ_NS4_8TiledMMAINS4_8MMA_AtomIJNS4_10MMA_TraitsINS4_19SM100_MMA_F8F6F4_SSEJSI_SI_fSE_SF_NS4_17integral_constantINS4_4UMMA5MajorELSQ_0EEESR_NSO_INSP_7ScaleInELSS_0EEEST_EEEEEENS4_6LayoutISC_NS5_IJNSA_ILi0EEESX_SX_EEEEENS5_IJNS4_10UnderscoreES10_S10_EEEEENS4_13SM90_TMA_LOADENS4_14ComposedLayoutINS4_7SwizzleILi1ELi4ELi3EEENS4_18smem_ptr_flag_bitsILi8EEENSW_INS5_IJNSA_ILi8EEESG_EEENS5_IJSG_SB_EEEEEEEvNS4_8identityES13_S1D_vS1E_EENS_8epilogue10collective18CollectiveEpilogueINS1G_23Sm100TmaWarpSpecializedILi1ELi1ELi48ELb0ELb0EEEJSH_NS5_IJNSW_ISE_SB_EENSW_ISF_SB_EEEEESI_SJ_SI_SJ_NS1G_6fusion15FusionCallbacksIS1K_NS1O_17LinearCombinationISI_fSI_fLNS_15FloatRoundStyleE2EEESH_S1N_JEEENS4_5SM1004TMEM4LOAD26SM100_TMEM_LOAD_16dp32b16xES13_S1D_NS4_39AutoVectorizingCopyWithAssumedAlignmentILi128EEENS4_14SM90_TMA_STOREES1D_S1Z_S1Z_EEEvvEEEEvNT_6ParamsE)
        .other          _ZN7cutlass13device_kernelINS_4gemm6kernel13GemmUniversalIN4cute5tupleIJiiiiEEENS1_10collective13CollectiveMmaINS1_35MainloopSm100TmaUmmaWarpSpecializedILi42ELi2ELi4ENS5_IJNS4_1CILi1EEESB_SB_EEEEENS5_IJNSA_ILi64EEENSA_ILi96EEENSA_ILi32EEEEEENS_12float_e4m3_tENS5_IJlSB_lEEESI_SJ_NS4_8TiledMMAINS4_8MMA_AtomIJNS4_10MMA_TraitsINS4_19SM100_MMA_F8F6F4_SSEJSI_SI_fSE_SF_NS4_17integral_constantINS4_4UMMA5MajorELSQ_0EEESR_NSO_INSP_7ScaleInELSS_0EEEST_EEEEEENS4_6LayoutISC_NS5_IJNSA_ILi0EEESX_SX_EEEEENS5_IJNS4_10UnderscoreES10_S10_EEEEENS4_13SM90_TMA_LOADENS4_14ComposedLayoutINS4_7SwizzleILi1ELi4ELi3EEENS4_18smem_ptr_flag_bitsILi8EEENSW_INS5_IJNSA_ILi8EEESG_EEENS5_IJSG_SB_EEEEEEEvNS4_8identityES13_S1D_vS1E_EENS_8epilogue10collective18CollectiveEpilogueINS1G_23Sm100TmaWarpSpecializedILi1ELi1ELi48ELb0ELb0EEEJSH_NS5_IJNSW_ISE_SB_EENSW_ISF_SB_EEEEESI_SJ_SI_SJ_NS1G_6fusion15FusionCallbacksIS1K_NS1O_17LinearCombinationISI_fSI_fLNS_15FloatRoundStyleE2EEESH_S1N_JEEENS4_5SM1004TMEM4LOAD26SM100_TMEM_LOAD_16dp32b16xES13_S1D_NS4_39AutoVectorizingCopyWithAssumedAlignmentILi128EEENS4_14SM90_TMA_STOREES1D_S1Z_S1Z_EEEvvEEEEvNT_6ParamsE,@"STO_CUDA_ENTRY STV_DEFAULT"
_ZN7cutlass13device_kernelINS_4gemm6kernel13GemmUniversalIN4cute5tupleIJiiiiEEENS1_10collective13CollectiveMmaINS1_35MainloopSm100TmaUmmaWarpSpecializedILi42ELi2ELi4ENS5_IJNS4_1CILi1EEESB_SB_EEEEENS5_IJNSA_ILi64EEENSA_ILi96EEENSA_ILi32EEEEEENS_12float_e4m3_tENS5_IJlSB_lEEESI_SJ_NS4_8TiledMMAINS4_8MMA_AtomIJNS4_10MMA_TraitsINS4_19SM100_MMA_F8F6F4_SSEJSI_SI_fSE_SF_NS4_17integral_constantINS4_4UMMA5MajorELSQ_0EEESR_NSO_INSP_7ScaleInELSS_0EEEST_EEEEEENS4_6LayoutISC_NS5_IJNSA_ILi0EEESX_SX_EEEEENS5_IJNS4_10UnderscoreES10_S10_EEEEENS4_13SM90_TMA_LOADENS4_14ComposedLayoutINS4_7SwizzleILi1ELi4ELi3EEENS4_18smem_ptr_flag_bitsILi8EEENSW_INS5_IJNSA_ILi8EEESG_EEENS5_IJSG_SB_EEEEEEEvNS4_8identityES13_S1D_vS1E_EENS_8epilogue10collective18CollectiveEpilogueINS1G_23Sm100TmaWarpSpecializedILi1ELi1ELi48ELb0ELb0EEEJSH_NS5_IJNSW_ISE_SB_EENSW_ISF_SB_EEEEESI_SJ_SI_SJ_NS1G_6fusion15FusionCallbacksIS1K_NS1O_17LinearCombinationISI_fSI_fLNS_15FloatRoundStyleE2EEESH_S1N_JEEENS4_5SM1004TMEM4LOAD26SM100_TMEM_LOAD_16dp32b16xES13_S1D_NS4_39AutoVectorizingCopyWithAssumedAlignmentILi128EEENS4_14SM90_TMA_STOREES1D_S1Z_S1Z_EEEvvEEEEvNT_6ParamsE:
[----:B------:R-:W1:Y:S01]  /*0000*/  LDC R1, c[0x0][0x37c] ;  /* 0x0000df00ff017b82 */ /* 0x000e620000000800 */
[----:B------:R-:W2:Y:S01]  /*0010*/  S2R R143, SR_TID.X ;  /* 0x00000000008f7919 */ /* 0x000ea20000002100 */
[----:B------:R-:W3:Y:S01]  /*0020*/  LDCU.64 UR4, c[0x0][0x890] ;  /* 0x00011200ff0477ac */ /* 0x000ee20008000a00 */
[----:B------:R-:W-:Y:S02]  /*0030*/  PRMT R134, RZ, 0x7610, R134 ;  /* 0x00007610ff867816 */ /* 0x000fe40000000086 */
[----:B------:R-:W-:Y:S01]  /*0040*/  ELECT P5, URZ, PT ;  /* 0x0000000000ff782f */ /* 0x000fe200038a0000 */
[----:B------:R-:W4:Y:S01]  /*0050*/  LDCU.64 UR40, c[0x0][0x358] ;  /* 0x00006b00ff2877ac */ /* 0x000f220008000a00 */
[----:B---3--:R-:W-:-:S04]  /*0060*/  UISETP.NE.U32.AND UP0, UPT, UR4, URZ, UPT ;  /* 0x000000ff0400728c */ /* 0x008fc8000bf05070 */
[----:B------:R-:W-:Y:S01]  /*0070*/  UISETP.NE.AND.EX UP0, UPT, UR5, URZ, UPT, UP0 ;  /* 0x000000ff0500728c */ /* 0x000fe2000bf05300 */
[----:B--2---:R-:W-:-:S05]  /*0080*/  SHF.R.U32.HI R145, RZ, 0x5, R143 ;  /* 0x00000005ff917819 */ /* 0x004fca000001168f */
[----:B------:R-:W2:Y:S02]  /*0090*/  SHFL.IDX PT, R0, R145, RZ, 0x1f ;  /* 0x00001fff91007589 */ /* 0x000ea400000e0000 */
[----:B--2---:R-:W-:Y:S01]  /*00a0*/  R2UR UR8, R0 ;  /* 0x00000000000872ca */ /* 0x004fe200000e0000 */
[----:B-1--4-:R-:W-:-:S14]  /*00b0*/  BRA.U UP0, `(.L_x_0) ;  /* 0x00000001002c7547 */ /* 0x012fdc000b800000 */
[----:B------:R-:W1:Y:S02]  /*00c0*/  LDCU.64 UR6, c[0x0][0x888] ;  /* 0x00011100ff0677ac */ /* 0x000e640008000a00 */
[----:B-1----:R-:W-:-:S04]  /*00d0*/  UISETP.NE.U32.AND UP0, UPT, UR6, URZ, UPT ;  /* 0x000000ff0600728c */ /* 0x002fc8000bf05070 */
[----:B------:R-:W-:-:S09]  /*00e0*/  UISETP.NE.AND.EX UP0, UPT, UR7, URZ, UPT, UP0 ;  /* 0x000000ff0700728c */ /* 0x000fd2000bf05300 */
[----:B------:R-:W-:Y:S05]  /*00f0*/  BRA.U !UP0, `(.L_x_1) ;  /* 0x0000000108107547 */ /* 0x000fea000b800000 */
[----:B------:R-:W1:Y:S02]  /*0100*/  LDC.64 R2, c[0x0][0x888] ;  /* 0x00022200ff027b82 */ /* 0x000e640000000a00 */
[----:B-1----:R1:W5:Y:S01]  /*0110*/  LDG.E R69, desc[UR40][R2.64] ;  /* 0x0000002802457981 */ /* 0x002362000c1e1900 */
[----:B------:R-:W-:Y:S01]  /*0120*/  HFMA2 R134, -RZ, RZ, 0, 5.9604644775390625e-08 ;  /* 0x00000001ff867431 */ /* 0x000fe200000001ff */
[----:B------:R-:W-:Y:S05]  /*0130*/  BRA `(.L_x_0) ;  /* 0x00000000000c7947 */ /* 0x000fea0003800000 */
.L_x_1:
[----:B------:R-:W1:Y:S01]  /*0140*/  LDCU UR6, c[0x0][0x880] ;  /* 0x00011000ff0677ac */ /* 0x000e620008000800 */
[----:B------:R-:W-:Y:S01]  /*0150*/  HFMA2 R134, -RZ, RZ, 0, 5.9604644775390625e-08 ;  /* 0x00000001ff867431 */ /* 0x000fe200000001ff */
[----:B-1----:R-:W-:-:S07]  /*0160*/  MOV R69, UR6 ;  /* 0x0000000600457c02 */ /* 0x002fce0008000f00 */
.L_x_0:
[----:B------:R-:W2:Y:S02]  /*0170*/  LDCU.64 UR6, c[0x0][0x8b0] ;  /* 0x00011600ff0677ac */ /* 0x000ea40008000a00 */
[----:B--2---:R-:W-:-:S04]  /*0180*/  UISETP.NE.U32.AND UP0, UPT, UR6, URZ, UPT ;  /* 0x000000ff0600728c */ /* 0x004fc8000bf05070 */
[----:B------:R-:W-:-:S09]  /*0190*/  UISETP.NE.AND.EX UP0, UPT, UR7, URZ, UPT, UP0 ;  /* 0x000000ff0700728c */ /* 0x000fd2000bf05300 */
[----:B------:R-:W-:Y:S05]  /*01a0*/  BRA.U UP0, `(.L_x_2) ;  /* 0x0000000100247547 */ /* 0x000fea000b800000 */
[----:B------:R-:W2:Y:S02]  /*01b0*/  LDCU.64 UR6, c[0x0][0x8a8] ;  /* 0x00011500ff0677ac */ /* 0x000ea40008000a00 */
[----:B--2---:R-:W-:-:S04]  /*01c0*/  UISETP.NE.U32.AND UP0, UPT, UR6, URZ, UPT ;  /* 0x000000ff0600728c */ /* 0x004fc8000bf05070 */
[----:B------:R-:W-:-:S09]  /*01d0*/  UISETP.NE.AND.EX UP0, UPT, UR7, URZ, UPT, UP0 ;  /* 0x000000ff0700728c */ /* 0x000fd2000bf05300 */
[----:B------:R-:W-:Y:S05]  /*01e0*/  BRA.U !UP0, `(.L_x_3) ;  /* 0x00000001080c7547 */ /* 0x000fea000b800000 */
[----:B------:R-:W2:Y:S02]  /*01f0*/  LDC.64 R66, c[0x0][0x8a8] ;  /* 0x00022a00ff427b82 */ /* 0x000ea40000000a00 */
[----:B--2---:R2:W5:Y:S01]  /*0200*/  LDG.E R66, desc[UR40][R66.64] ;  /* 0x0000002842427981 */ /* 0x004562000c1e1900 */
[----:B------:R-:W-:Y:S05]  /*0210*/  BRA `(.L_x_2) ;  /* 0x0000000000087947 */ /* 0x000fea0003800000 */
.L_x_3:
[----:B------:R-:W2:Y:S02]  /*0220*/  LDCU UR6, c[0x0][0x8a0] ;  /* 0x00011400ff0677ac */ /* 0x000ea40008000800 */
[----:B--2---:R-:W-:Y:S02]  /*0230*/  MOV R66, UR6 ;  /* 0x0000000600427c02 */ /* 0x004fe40008000f00 */
.L_x_2:
[----:B------:R-:W-:Y:S01]  /*0240*/  IMAD.U32 R0, RZ, RZ, UR8 ;  /* 0x00000008ff007e24 */ /* 0x000fe2000f8e00ff */
[----:B------:R-:W-:Y:S04]  /*0250*/  BSSY.RECONVERGENT B0, `(.L_x_4) ;  /* 0x000000c000007945 */ /* 0x000fe80003800200 */
[C---:B------:R-:W-:Y:S02]  /*0260*/  ISETP.NE.OR P1, PT, R0.reuse, 0x1, !P5 ;  /* 0x000000010000780c */ /* 0x040fe40006f25670 */
[----:B------:R-:W-:-:S11]  /*0270*/  ISETP.NE.OR P0, PT, R0, 0x3, !P5 ;  /* 0x000000030000780c */ /* 0x000fd60006f05670 */
[----:B------:R-:W-:Y:S05]  /*0280*/  @P1 BRA `(.L_x_5) ;  /* 0x0000000000201947 */ /* 0x000fea0003800000 */
[----:B------:R-:W3:Y:S02]  /*0290*/  LDCU.64 UR6, c[0x0][0x348] ;  /* 0x00006900ff0677ac */ /* 0x000ee40008000a00 */
[----:B---3--:R-:W-:Y:S02]  /*02a0*/  UIADD3 UR10, UP1, UPT, UR6, 0x80, URZ ;  /* 0x00000080060a7890 */ /* 0x008fe4000ff3e0ff */
[----:B------:R-:W-:Y:S02]  /*02b0*/  UIADD3 UR6, UP0, UPT, UR6, 0x180, URZ ;  /* 0x0000018006067890 */ /* 0x000fe4000ff1e0ff */
[----:B------:R-:W-:Y:S02]  /*02c0*/  UIADD3.X UR11, UPT, UPT, URZ, UR7, URZ, UP1, !UPT ;  /* 0x00000007ff0b7290 */ /* 0x000fe40008ffe4ff */
[----:B------:R-:W-:-:S07]  /*02d0*/  UIADD3.X UR7, UPT, UPT, URZ, UR7, URZ, UP0, !UPT ;  /* 0x00000007ff077290 */ /* 0x000fce00087fe4ff */
[----:B------:R3:W-:Y:S02]  /*02e0*/  UTMACCTL.PF [UR10] ;  /* 0x000000000a0079b9 */ /* 0x0007e40008040000 */
[----:B------:R3:W-:Y:S02]  /*02f0*/  UTMACCTL.PF [UR6] ;  /* 0x00000000060079b9 */ /* 0x0007e40008040000 */
[----:B---3--:R-:W-:Y:S01]  /*0300*/  NOP ;  /* 0x0000000000007918 */ /* 0x008fe20000000000 */
.L_x_5:
[----:B------:R-:W-:Y:S05]  /*0310*/  BSYNC.RECONVERGENT B0 ;  /* 0x0000000000007941 */ /* 0x000fea0003800200 */
.L_x_4:
[----:B------:R-:W-:Y:S04]  /*0320*/  BSSY.RECONVERGENT B0, `(.L_x_6) ;  /* 0x000000a000007945 */ /* 0x000fe80003800200 */
        /* <DEDUP_REMOVED lines=9> */
.L_x_7:
[----:B------:R-:W-:Y:S05]  /*03c0*/  BSYNC.RECONVERGENT B0 ;  /* 0x0000000000007941 */ /* 0x000fea0003800200 */
.L_x_6:
[----:B------:R-:W3:Y:S01]  /*03d0*/  LDCU.64 UR6, c[0x0][0x888] ;  /* 0x00011100ff0677ac */ /* 0x000ee20008000a00 */
[----:B------:R-:W-:Y:S02]  /*03e0*/  UISETP.EQ.U32.AND UP1, UPT, UR4, URZ, UPT ;  /* 0x000000ff0400728c */ /* 0x000fe4000bf22070 */
[----:B------:R-:W-:Y:S02]  /*03f0*/  UPLOP3.LUT UP2, UPT, UPT, UPT, UPT, 0x80, 0x8 ;  /* 0x000000000008789c */ /* 0x000fe40003f4f070 */
[----:B---3--:R-:W-:-:S04]  /*0400*/  UISETP.NE.U32.AND UP0, UPT, UR6, URZ, UPT ;  /* 0x000000ff0600728c */ /* 0x008fc8000bf05070 */
[----:B------:R-:W-:-:S04]  /*0410*/  UISETP.NE.AND.EX UP0, UPT, UR7, URZ, UPT, UP0 ;  /* 0x000000ff0700728c */ /* 0x000fc8000bf05300 */
[----:B------:R-:W-:-:S04]  /*0420*/  UISETP.EQ.OR.EX UP3, UPT, UR5, URZ, !UP0, UP1 ;  /* 0x000000ff0500728c */ /* 0x000fc8000c762710 */
[----:B------:R-:W-:-:S05]  /*0430*/  UP2UR UR44, UPR, URZ, 0x8 ;  /* 0x00000008ff2c7883 */ /* 0x000fca0008000000 */
[----:B------:R-:W-:Y:S07]  /*0440*/  BRA.U !UP3, `(.L_x_8) ;  /* 0x000000010b207547 */ /* 0x000fee000b800000 */
[----:B------:R-:W-:Y:S01]  /*0450*/  UISETP.NE.U32.AND UP2, UPT, UR4, URZ, UPT ;  /* 0x000000ff0400728c */ /* 0x000fe2000bf45070 */
[----:B-----5:R-:W-:Y:S01]  /*0460*/  FSETP.NEU.AND P0, PT, R69, RZ, PT ;  /* 0x000000ff4500720b */ /* 0x020fe20003f0d000 */
[----:B------:R-:W-:Y:S02]  /*0470*/  USEL UR4, URZ, 0xffffffff, UP0 ;  /* 0xffffffffff047887 */ /* 0x000fe40008000000 */
[----:B------:R-:W-:-:S10]  /*0480*/  UISETP.NE.AND.EX UP2, UPT, UR5, URZ, UPT, UP2 ;  /* 0x000000ff0500728c */ /* 0x000fd4000bf45320 */
[----:B------:R-:W-:Y:S01]  /*0490*/  VOTEU.ANY UP1, P0 ;  /* 0x0000000000ff7886 */ /* 0x000fe20000020100 */
[----:B------:R-:W-:-:S04]  /*04a0*/  @!UP2 USEL UR4, URZ, 0xffffffff, UP1 ;  /* 0xffffffffff04a887 */ /* 0x000fc80008800000 */
[----:B------:R-:W-:-:S04]  /*04b0*/  ULOP3.LUT UR4, UR4, 0x1, URZ, 0xc0, !UPT ;  /* 0x0000000104047892 */ /* 0x000fc8000f8ec0ff */
[----:B------:R-:W-:-:S11]  /*04c0*/  UISETP.NE.U32.AND UP2, UPT, UR4, 0x1, UPT ;  /* 0x000000010400788c */ /* 0x000fd6000bf45070 */
.L_x_8:
[----:B-1----:R-:W1:Y:S01]  /*04d0*/  SHFL.IDX PT, R2, R145, RZ, 0x1f ;  /* 0x00001fff91027589 */ /* 0x002e6200000e0000 */
[----:B------:R-:W-:-:S04]  /*04e0*/  UISETP.NE.AND UP1, UPT, UR8, 0x2, UPT ;  /* 0x000000020800788c */ /* 0x000fc8000bf25270 */
[----:B------:R-:W-:Y:S01]  /*04f0*/  USEL UR6, URZ, 0x1, UP1 ;  /* 0x00000001ff067887 */ /* 0x000fe20008800000 */
[----:B-1----:R-:W-:-:S13]  /*0500*/  ISETP.NE.AND P0, PT, R2, RZ, PT ;  /* 0x000000ff0200720c */ /* 0x002fda0003f05270 */
[----:B------:R-:W-:Y:S05]  /*0510*/  @P0 BRA `(.L_x_9) ;  /* 0x0000000400840947 */ /* 0x000fea0003800000 */
[----:B------:R-:W-:Y:S01]  /*0520*/  ELECT P0, URZ, PT ;  /* 0x0000000000ff782f */ /* 0x000fe20003800000 */
[----:B------:R-:W-:-:S12]  /*0530*/  BSSY.RECONVERGENT B0, `(.L_x_9) ;  /* 0x000005f000007945 */ /* 0x000fd80003800200 */
[----:B------:R-:W-:Y:S05]  /*0540*/  @!P0 BRA `(.L_x_10) ;  /* 0x0000000400748947 */ /* 0x000fea0003800000 */
[----:B------:R-:W1:Y:S01]  /*0550*/  S2UR UR5, SR_CgaCtaId ;  /* 0x00000000000579c3 */ /* 0x000e620000008800 */
[----:B------:R-:W-:Y:S01]  /*0560*/  UMOV UR7, 0x400 ;  /* 0x0000040000077882 */ /* 0x000fe20000000000 */
[----:B------:R-:W-:Y:S02]  /*0570*/  UMOV UR4, 0x1 ;  /* 0x0000000100047882 */ /* 0x000fe40000000000 */
[----:B------:R-:W-:-:S04]  /*0580*/  UIADD3 UR10, UPT, UPT, -UR4, 0x100000, URZ ;  /* 0x00100000040a7890 */ /* 0x000fc8000fffe1ff */
[----:B------:R-:W-:Y:S02]  /*0590*/  USHF.L.U32 UR11, UR10, 0xb, URZ ;  /* 0x0000000b0a0b7899 */ /* 0x000fe400080006ff */
[----:B------:R-:W-:Y:S02]  /*05a0*/  USHF.L.U32 UR10, UR10, 0x1, URZ ;  /* 0x000000010a0a7899 */ /* 0x000fe400080006ff */
[----:B-1----:R-:W-:Y:S01]  /*05b0*/  ULEA UR5, UR5, UR7, 0x18 ;  /* 0x0000000705057291 */ /* 0x002fe2000f8ec0ff */
[----:B------:R-:W1:Y:S11]  /*05c0*/  FENCE.VIEW.ASYNC.S ;  /* 0x00000000000073c6 */ /* 0x000e760000000000 */
[----:B-1----:R1:W3:Y:S01]  /*05d0*/  SYNCS.EXCH.64 URZ, [UR5], UR10 ;  /* 0x0000000a05ff75b2 */ /* 0x0022e20008000100 */
[----:B------:R1:W4:Y:S01]  /*05e0*/  SYNCS.EXCH.64 URZ, [UR5+0x150], UR10 ;  /* 0x0001500a05ff75b2 */ /* 0x0003220008000100 */
[----:B------:R1:W1:Y:S01]  /*05f0*/  SYNCS.EXCH.64 URZ, [UR5+0x8], UR10 ;  /* 0x0000080a05ff75b2 */ /* 0x0002620008000100 */
        /* <DEDUP_REMOVED lines=81> */
[----:B---34-:R-:W-:Y:S01]  /*0b10*/  NOP ;  /* 0x0000000000007918 */ /* 0x018fe20000000000 */
.L_x_10:
[----:B-1----:R-:W-:Y:S05]  /*0b20*/  BSYNC.RECONVERGENT B0 ;  /* 0x0000000000007941 */ /* 0x002fea0003800200 */
.L_x_9:
[----:B------:R-:W1:Y:S01]  /*0b30*/  SHFL.IDX PT, R2, R145, RZ, 0x1f ;  /* 0x00001fff91027589 */ /* 0x000e6200000e0000 */
[----:B------:R-:W-:Y:S01]  /*0b40*/  NOP ;  /* 0x0000000000007918 */ /* 0x000fe20000000000 */
[----:B-1----:R-:W-:-:S13]  /*0b50*/  ISETP.NE.AND P0, PT, R2, 0x1, PT ;  /* 0x000000010200780c */ /* 0x002fda0003f05270 */
[----:B------:R-:W-:Y:S05]  /*0b60*/  @P0 BRA `(.L_x_11) ;  /* 0x0000000000400947 */ /* 0x000fea0003800000 */
[----:B------:R-:W1:Y:S01]  /*0b70*/  S2UR UR7, SR_CgaCtaId ;  /* 0x00000000000779c3 */ /* 0x000e620000008800 */
[----:B------:R-:W-:Y:S01]  /*0b80*/  UMOV UR9, 0x400 ;  /* 0x0000040000097882 */ /* 0x000fe20000000000 */
[----:B------:R-:W-:Y:S01]  /*0b90*/  UMOV UR5, 0x20 ;  /* 0x0000002000057882 */ /* 0x000fe20000000000 */
[----:B------:R-:W-:Y:S01]  /*0ba0*/  UMOV UR4, 0x80 ;  /* 0x0000008000047882 */ /* 0x000fe20000000000 */
[----:B------:R-:W-:-:S04]  /*0bb0*/  UIADD3 UR10, UPT, UPT, -UR5, 0x100000, URZ ;  /* 0x00100000050a7890 */ /* 0x000fc8000fffe1ff */
[----:B------:R-:W-:Y:S02]  /*0bc0*/  USHF.L.U32 UR11, UR10, 0xb, URZ ;  /* 0x0000000b0a0b7899 */ /* 0x000fe400080006ff */
[----:B------:R-:W-:Y:S02]  /*0bd0*/  USHF.L.U32 UR10, UR10, 0x1, URZ ;  /* 0x000000010a0a7899 */ /* 0x000fe400080006ff */
[----:B------:R-:W-:-:S04]  /*0be0*/  UIADD3 UR4, UPT, UPT, -UR4, 0x100000, URZ ;  /* 0x0010000004047890 */ /* 0x000fc8000fffe1ff */
[----:B------:R-:W-:Y:S02]  /*0bf0*/  USHF.L.U32 UR5, UR4, 0xb, URZ ;  /* 0x0000000b04057899 */ /* 0x000fe400080006ff */
[----:B------:R-:W-:Y:S01]  /*0c00*/  USHF.L.U32 UR4, UR4, 0x1, URZ ;  /* 0x0000000104047899 */ /* 0x000fe200080006ff */
[----:B------:R-:W-:Y:S01]  /*0c10*/  ELECT P0, URZ, PT ;  /* 0x0000000000ff782f */ /* 0x000fe20003800000 */
[----:B-1----:R-:W-:Y:S01]  /*0c20*/  ULEA UR7, UR7, UR9, 0x18 ;  /* 0x0000000907077291 */ /* 0x002fe2000f8ec0ff */
[----:B------:R-:W1:Y:S11]  /*0c30*/  FENCE.VIEW.ASYNC.S ;  /* 0x00000000000073c6 */ /* 0x000e760000000000 */
[----:B-1----:R1:W3:Y:S01]  /*0c40*/  SYNCS.EXCH.64 URZ, [UR7+0x2a0], UR10 ;  /* 0x0002a00a07ff75b2 */ /* 0x0022e20008000100 */
[----:B------:R1:W4:Y:S01]  /*0c50*/  SYNCS.EXCH.64 URZ, [UR7+0x2a8], UR4 ;  /* 0x0002a80407ff75b2 */ /* 0x0003220008000100 */
[----:B------:R-:W-:Y:S01]  /*0c60*/  NOP ;  /* 0x0000000000007918 */ /* 0x000fe20000000000 */
.L_x_11:
[----:B------:R-:W2:Y:S01]  /*0c70*/  SHFL.IDX PT, R2, R145, RZ, 0x1f ;  /* 0x00001fff91027589 */ /* 0x000ea200000e0000 */
[----:B------:R-:W-:Y:S01]  /*0c80*/  NOP ;  /* 0x0000000000007918 */ /* 0x000fe20000000000 */
[----:B--2---:R-:W-:-:S13]  /*0c90*/  ISETP.NE.AND P0, PT, R2, 0x3, PT ;  /* 0x000000030200780c */ /* 0x004fda0003f05270 */
[----:B------:R-:W-:Y:S05]  /*0ca0*/  @P0 BRA `(.L_x_12) ;  /* 0x0000000000300947 */ /* 0x000fea0003800000 */
[----:B-1----:R-:W1:Y:S01]  /*0cb0*/  S2UR UR5, SR_CgaCtaId ;  /* 0x00000000000579c3 */ /* 0x002e620000008800 */
[----:B------:R-:W-:Y:S01]  /*0cc0*/  UMOV UR7, 0x400 ;  /* 0x0000040000077882 */ /* 0x000fe20000000000 */
[----:B------:R-:W-:Y:S01]  /*0cd0*/  UMOV UR4, 0x20 ;  /* 0x0000002000047882 */ /* 0x000fe20000000000 */
[----:B------:R-:W-:Y:S01]  /*0ce0*/  ELECT P0, URZ, PT ;  /* 0x0000000000ff782f */ /* 0x000fe20003800000 */
[----:B------:R-:W-:-:S04]  /*0cf0*/  UIADD3 UR10, UPT, UPT, -UR4, 0x100000, URZ ;  /* 0x00100000040a7890 */ /* 0x000fc8000fffe1ff */
[----:B------:R-:W-:Y:S02]  /*0d00*/  USHF.L.U32 UR11, UR10, 0xb, URZ ;  /* 0x0000000b0a0b7899 */ /* 0x000fe400080006ff */
[----:B------:R-:W-:Y:S02]  /*0d10*/  USHF.L.U32 UR10, UR10, 0x1, URZ ;  /* 0x000000010a0a7899 */ /* 0x000fe400080006ff */
[----:B-1----:R-:W-:Y:S01]  /*0d20*/  ULEA UR5, UR5, UR7, 0x18 ;  /* 0x0000000705057291 */ /* 0x002fe2000f8ec0ff */
[----:B------:R-:W1:Y:S11]  /*0d30*/  FENCE.VIEW.ASYNC.S ;  /* 0x00000000000073c6 */ /* 0x000e760000000000 */
[----:B-1----:R2:W1:Y:S01]  /*0d40*/  SYNCS.EXCH.64 URZ, [UR5+0x2b0], UR10 ;  /* 0x0002b00a05ff75b2 */ /* 0x0024620008000100 */
[----:B------:R2:W1:Y:S02]  /*0d50*/  SYNCS.EXCH.64 URZ, [UR5+0x2b8], UR10 ;  /* 0x0002b80a05ff75b2 */ /* 0x0004640008000100 */
[----:B--2---:R-:W-:Y:S01]  /*0d60*/  NOP ;  /* 0x0000000000007918 */ /* 0x004fe20000000000 */
.L_x_12:
[----:B------:R-:W2:Y:S01]  /*0d70*/  SHFL.IDX PT, R2, R145, RZ, 0x1f ;  /* 0x00001fff91027589 */ /* 0x000ea200000e0000 */
[----:B------:R-:W-:Y:S01]  /*0d80*/  NOP ;  /* 0x0000000000007918 */ /* 0x000fe20000000000 */
[----:B--2---:R-:W-:-:S13]  /*0d90*/  ISETP.NE.AND P0, PT, R2, 0x4, PT ;  /* 0x000000040200780c */ /* 0x004fda0003f05270 */
[----:B------:R-:W-:Y:S05]  /*0da0*/  @P0 BRA `(.L_x_13) ;  /* 0x00000000004c0947 */ /* 0x000fea0003800000 */
[----:B-1----:R-:W1:Y:S01]  /*0db0*/  S2UR UR5, SR_CgaCtaId ;  /* 0x00000000000579c3 */ /* 0x002e620000008800 */
[----:B------:R-:W-:Y:S01]  /*0dc0*/  UMOV UR9, 0x100 ;  /* 0x0000010000097882 */ /* 0x000fe20000000000 */
[----:B------:R-:W-:Y:S01]  /*0dd0*/  UMOV UR7, 0x400 ;  /* 0x0000040000077882 */ /* 0x000fe20000000000 */
[----:B------:R-:W-:Y:S01]  /*0de0*/  USEL UR9, UR9, 0xe0, UP2 ;  /* 0x000000e009097887 */ /* 0x000fe20009000000 */
[----:B------:R-:W-:Y:S01]  /*0df0*/  UMOV UR4, 0x1 ;  /* 0x0000000100047882 */ /* 0x000fe20000000000 */
[----:B------:R-:W-:Y:S01]  /*0e00*/  ELECT P0, URZ, PT ;  /* 0x0000000000ff782f */ /* 0x000fe20003800000 */
[----:B------:R-:W-:-:S04]  /*0e10*/  UIADD3 UR10, UPT, UPT, -UR4, 0x100000, URZ ;  /* 0x00100000040a7890 */ /* 0x000fc8000fffe1ff */
[----:B------:R-:W-:Y:S02]  /*0e20*/  USHF.L.U32 UR11, UR10, 0xb, URZ ;  /* 0x0000000b0a0b7899 */ /* 0x000fe400080006ff */
[----:B------:R-:W-:Y:S02]  /*0e30*/  USHF.L.U32 UR10, UR10, 0x1, URZ ;  /* 0x000000010a0a7899 */ /* 0x000fe400080006ff */
[----:B------:R-:W-:-:S04]  /*0e40*/  UIADD3 UR12, UPT, UPT, -UR9, 0x100000, URZ ;  /* 0x00100000090c7890 */ /* 0x000fc8000fffe1ff */
[----:B------:R-:W-:Y:S02]  /*0e50*/  USHF.L.U32 UR13, UR12, 0xb, URZ ;  /* 0x0000000b0c0d7899 */ /* 0x000fe400080006ff */
[----:B------:R-:W-:Y:S02]  /*0e60*/  USHF.L.U32 UR12, UR12, 0x1, URZ ;  /* 0x000000010c0c7899 */ /* 0x000fe400080006ff */
[----:B-1----:R-:W-:Y:S01]  /*0e70*/  ULEA UR5, UR5, UR7, 0x18 ;  /* 0x0000000705057291 */ /* 0x002fe2000f8ec0ff */
[----:B------:R-:W1:Y:S11]  /*0e80*/  FENCE.VIEW.ASYNC.S ;  /* 0x00000000000073c6 */ /* 0x000e760000000000 */
[----:B-1----:R2:W1:Y:S01]  /*0e90*/  SYNCS.EXCH.64 URZ, [UR5+0x2c0], UR10 ;  /* 0x0002c00a05ff75b2 */ /* 0x0024620008000100 */
[----:B------:R2:W1:Y:S01]  /*0ea0*/  SYNCS.EXCH.64 URZ, [UR5+0x2d0], UR12 ;  /* 0x0002d00c05ff75b2 */ /* 0x0004620008000100 */
[----:B------:R2:W1:Y:S01]  /*0eb0*/  SYNCS.EXCH.64 URZ, [UR5+0x2c8], UR10 ;  /* 0x0002c80a05ff75b2 */ /* 0x0004620008000100 */
[----:B------:R2:W1:Y:S02]  /*0ec0*/  SYNCS.EXCH.64 URZ, [UR5+0x2d8], UR12 ;  /* 0x0002d80c05ff75b2 */ /* 0x0004640008000100 */
[----:B--2---:R-:W-:Y:S01]  /*0ed0*/  NOP ;  /* 0x0000000000007918 */ /* 0x004fe20000000000 */
.L_x_13:
[----:B------:R-:W2:Y:S01]  /*0ee0*/  SHFL.IDX PT, R2, R145, RZ, 0x1f ;  /* 0x00001fff91027589 */ /* 0x000ea200000e0000 */
[----:B------:R-:W-:Y:S01]  /*0ef0*/  NOP ;  /* 0x0000000000007918 */ /* 0x000fe20000000000 */
[----:B--2---:R-:W-:-:S13]  /*0f00*/  ISETP.NE.AND P0, PT, R2, 0x5, PT ;  /* 0x000000050200780c */ /* 0x004fda0003f05270 */
[----:B------:R-:W-:Y:S05]  /*0f10*/  @P0 BRA `(.L_x_14) ;  /* 0x0000000000580947 */ /* 0x000fea0003800000 */
[----:B-1----:R-:W1:Y:S01]  /*0f20*/  S2UR UR7, SR_CgaCtaId ;  /* 0x00000000000779c3 */ /* 0x002e620000008800 */
        /* <DEDUP_REMOVED lines=12> */
[----:B-1----:R2:W1:Y:S01]  /*0ff0*/  SYNCS.EXCH.64 URZ, [UR7+0x2e0], UR10 ;  /* 0x0002e00a07ff75b2 */ /* 0x0024620008000100 */
[----:B------:R2:W1:Y:S01]  /*1000*/  SYNCS.EXCH.64 URZ, [UR7+0x300], UR4 ;  /* 0x0003000407ff75b2 */ /* 0x0004620008000100 */
[----:B------:R2:W1:Y:S01]  /*1010*/  SYNCS.EXCH.64 URZ, [UR7+0x2e8], UR10 ;  /* 0x0002e80a07ff75b2 */ /* 0x0004620008000100 */
[----:B------:R2:W1:Y:S01]  /*1020*/  SYNCS.EXCH.64 URZ, [UR7+0x308], UR4 ;  /* 0x0003080407ff75b2 */ /* 0x0004620008000100 */
[----:B------:R2:W1:Y:S01]  /*1030*/  SYNCS.EXCH.64 URZ, [UR7+0x2f0], UR10 ;  /* 0x0002f00a07ff75b2 */ /* 0x0004620008000100 */
[----:B------:R2:W1:Y:S01]  /*1040*/  SYNCS.EXCH.64 URZ, [UR7+0x310], UR4 ;  /* 0x0003100407ff75b2 */ /* 0x0004620008000100 */
[----:B------:R2:W1:Y:S01]  /*1050*/  SYNCS.EXCH.64 URZ, [UR7+0x2f8], UR10 ;  /* 0x0002f80a07ff75b2 */ /* 0x0004620008000100 */
[----:B------:R2:W1:Y:S02]  /*1060*/  SYNCS.EXCH.64 URZ, [UR7+0x318], UR4 ;  /* 0x0003180407ff75b2 */ /* 0x0004640008000100 */
[----:B--2---:R-:W-:Y:S01]  /*1070*/  NOP ;  /* 0x0000000000007918 */ /* 0x004fe20000000000 */
.L_x_14:
        /* <DEDUP_REMOVED lines=18> */
.L_x_15:
[----:B-1----:R-:W1:Y:S01]  /*11a0*/  S2UR UR5, SR_CTAID.X ;  /* 0x00000000000579c3 */ /* 0x002e620000002500 */
[----:B------:R-:W-:-:S05]  /*11b0*/  CS2R.32 R135, SR_CgaSize ;  /* 0x0000000000877805 */ /* 0x000fca0000008a00 */
[----:B------:R-:W-:-:S05]  /*11c0*/  IMAD R135, R135, -0xa0, RZ ;  /* 0xffffff6087877824 */ /* 0x000fca00078e02ff */
[----:B------:R-:W-:-:S14]  /*11d0*/  R2UR UR9, R135 ;  /* 0x00000000870972ca */ /* 0x000fdc00000e0000 */
[----:B------:R-:W2:Y:S01]  /*11e0*/  LDCU UR9, c[0x0][UR9+0x2b0] ;  /* 0x00005600090977ac */ /* 0x000ea20008000800 */
[----:B------:R-:W-:Y:S01]  /*11f0*/  NOP ;  /* 0x0000000000007918 */ /* 0x000fe20000000000 */
[----:B------:R-:W-:-:S05]  /*1200*/  CS2R.32 R135, SR_CgaSize ;  /* 0x0000000000877805 */ /* 0x000fca0000008a00 */
[----:B------:R-:W-:-:S05]  /*1210*/  IMAD R135, R135, -0xa0, RZ ;  /* 0xffffff6087877824 */ /* 0x000fca00078e02ff */
[----:B------:R-:W-:-:S14]  /*1220*/  R2UR UR7, R135 ;  /* 0x00000000870772ca */ /* 0x000fdc00000e0000 */
[----:B------:R-:W3:Y:S01]  /*1230*/  LDCU UR7, c[0x0][UR7+0x2b4] ;  /* 0x00005680070777ac */ /* 0x000ee20008000800 */
[----:B------:R-:W4:Y:S08]  /*1240*/  S2UR UR4, SR_CTAID.Y ;  /* 0x00000000000479c3 */ /* 0x000f300000002600 */
[----:B------:R-:W3:Y:S01]  /*1250*/  LDC R9, c[0x0][0xb24] ;  /* 0x0002c900ff097b82 */ /* 0x000ee20000000800 */
[----:B-1----:R-:W-:-:S02]  /*1260*/  I2FP.F32.U32 R5, UR5 ;  /* 0x0000000500057c45 */ /* 0x002fc40008201000 */
[----:B------:R-:W-:-:S05]  /*1270*/  CS2R.32 R3, SR_CgaSize ;  /* 0x0000000000037805 */ /* 0x000fca0000008a00 */
[----:B------:R-:W-:-:S06]  /*1280*/  IMAD R3, R3, -0xa0, RZ ;  /* 0xffffff6003037824 */ /* 0x000fcc00078e02ff */
[----:B------:R-:W1:Y:S01]  /*1290*/  LDC R3, c[0x0][R3+0x2a0] ;  /* 0x0000a80003037b82 */ /* 0x000e620000000800 */
[----:B------:R-:W-:Y:S01]  /*12a0*/  MOV R135, UR5 ;  /* 0x0000000500877c02 */ /* 0x000fe20008000f00 */
[----:B--2---:R-:W-:Y:S01]  /*12b0*/  FMUL R5, R5, UR9 ;  /* 0x0000000905057c20 */ /* 0x004fe20008400000 */
[----:B----4-:R-:W-:Y:S02]  /*12c0*/  I2FP.F32.U32 R4, UR4 ;  /* 0x0000000400047c45 */ /* 0x010fe40008201000 */
[----:B------:R-:W-:-:S05]  /*12d0*/  CS2R.32 R2, SR_CgaSize ;  /* 0x0000000000027805 */ /* 0x000fca0000008a00 */
[----:B------:R-:W-:-:S06]  /*12e0*/  IMAD R2, R2, -0xa0, RZ ;  /* 0xffffff6002027824 */ /* 0x000fcc00078e02ff */
[----:B------:R-:W2:Y:S01]  /*12f0*/  LDC R2, c[0x0][R2+0x2a4] ;  /* 0x0000a90002027b82 */ /* 0x000ea20000000800 */
[----:B------:R-:W4:Y:S01]  /*1300*/  F2I.U32.TRUNC.NTZ R132, R5 ;  /* 0x0000000500847305 */ /* 0x000f22000020f000 */
[----:B------:R-:W-:Y:S01]  /*1310*/  MOV R133, UR4 ;  /* 0x0000000400857c02 */ /* 0x000fe20008000f00 */
[----:B---3--:R-:W-:-:S05]  /*1320*/  FMUL R4, R4, UR7 ;  /* 0x0000000704047c20 */ /* 0x008fca0008400000 */
[----:B------:R-:W-:Y:S01]  /*1330*/  BAR.SYNC.DEFER_BLOCKING 0x0 ;  /* 0x0000000000007b1d */ /* 0x000fe20000010000 */
[----:B------:R-:W-:-:S05]  /*1340*/  ISETP.GE.AND P0, PT, R9, 0x1, PT ;  /* 0x000000010900780c */ /* 0x000fca0003f06270 */
[----:B------:R-:W3:Y:S02]  /*1350*/  F2I.U32.TRUNC.NTZ R117, R4 ;  /* 0x0000000400757305 */ /* 0x000ee4000020f000 */
[----:B------:R-:W2:Y:S01]  /*1360*/  S2UR UR36, SR_CTAID.Z ;  /* 0x00000000002479c3 */ /* 0x000ea20000002700 */
[----:B----4-:R-:W-:-:S05]  /*1370*/  IADD3 R132, PT, PT, -R132, RZ, RZ ;  /* 0x000000ff84847210 */ /* 0x010fca0007ffe1ff */
[----:B-1----:R-:W-:Y:S01]  /*1380*/  IMAD R132, R3, R132, UR5 ;  /* 0x0000000503847e24 */ /* 0x002fe2000f8e0284 */
[----:B---3--:R-:W-:-:S05]  /*1390*/  IADD3 R117, PT, PT, -R117, RZ, RZ ;  /* 0x000000ff75757210 */ /* 0x008fca0007ffe1ff */
[----:B--2---:R-:W-:Y:S01]  /*13a0*/  IMAD R117, R2, R117, UR4 ;  /* 0x0000000402757e24 */ /* 0x004fe2000f8e0275 */
[----:B------:R-:W-:Y:S06]  /*13b0*/  @!P0 BRA `(.L_x_16) ;  /* 0x0000000000b88947 */ /* 0x000fec0003800000 */
[----:B------:R-:W1:Y:S01]  /*13c0*/  LDC.64 R4, c[0x0][0xb18] ;  /* 0x0002c600ff047b82 */ /* 0x000e620000000a00 */
[----:B------:R-:W-:-:S07]  /*13d0*/  ISETP.NE.AND P0, PT, R9, 0x1, PT ;  /* 0x000000010900780c */ /* 0x000fce0003f05270 */
[----:B------:R-:W2:Y:S08]  /*13e0*/  LDC R10, c[0x0][0xb0c] ;  /* 0x0002c300ff0a7b82 */ /* 0x000eb00000000800 */
[----:B------:R-:W3:Y:S08]  /*13f0*/  LDC R11, c[0x0][0x370] ;  /* 0x0000dc00ff0b7b82 */ /* 0x000ef00000000800 */
[----:B------:R-:W4:Y:S01]  /*1400*/  LDC R12, c[0x0][0x374] ;  /* 0x0000dd00ff0c7b82 */ /* 0x000f220000000800 */
[----:B-1----:R-:W-:-:S07]  /*1410*/  ISETP.NE.AND P1, PT, R4, 0x1, PT ;  /* 0x000000010400780c */ /* 0x002fce0003f25270 */
[----:B------:R-:W3:Y:S01]  /*1420*/  LDC.64 R6, c[0x0][0xb10] ;  /* 0x0002c400ff067b82 */ /* 0x000ee20000000a00 */
[----:B--2---:R-:W-:-:S07]  /*1430*/  ISETP.NE.AND P2, PT, R10, 0x1, PT ;  /* 0x000000010a00780c */ /* 0x004fce0003f45270 */
[----:B------:R-:W1:Y:S08]  /*1440*/  LDC R8, c[0x0][0xb20] ;  /* 0x0002c800ff087b82 */ /* 0x000e700000000800 */
[----:B------:R-:W2:Y:S01]  /*1450*/  LDC.64 R2, c[0x0][0xb28] ;  /* 0x0002ca00ff027b82 */ /* 0x000ea20000000a00 */
[----:B----4-:R-:W-:-:S04]  /*1460*/  IMAD.HI.U32 R13, R12, R5, RZ ;  /* 0x000000050c0d7227 */ /* 0x010fc800078e00ff */
[----:B------:R-:W-:-:S04]  /*1470*/  IMAD.HI.U32 R5, R133, R5, RZ ;  /* 0x0000000585057227 */ /* 0x000fc800078e00ff */
[----:B---3--:R-:W-:-:S04]  /*1480*/  IMAD.HI.U32 R14, R11, R6, RZ ;  /* 0x000000060b0e7227 */ /* 0x008fc800078e00ff */
[----:B------:R-:W-:Y:S01]  /*1490*/  IMAD.HI.U32 R16, R135, R6, RZ ;  /* 0x0000000687107227 */ /* 0x000fe200078e00ff */
[-C--:B------:R-:W-:Y:S02]  /*14a0*/  @P2 SHF.R.U32.HI R11, RZ, R7.reuse, R14 ;  /* 0x00000007ff0b2219 */ /* 0x080fe4000001160e */
[-C--:B-1----:R-:W-:Y:S02]  /*14b0*/  @P1 SHF.R.U32.HI R12, RZ, R8.reuse, R13 ;  /* 0x00000008ff0c1219 */ /* 0x082fe4000001160d */
[----:B------:R-:W-:Y:S02]  /*14c0*/  SHF.R.U32.HI R8, RZ, R8, R5 ;  /* 0x00000008ff087219 */ /* 0x000fe40000011605 */
[----:B------:R-:W-:Y:S02]  /*14d0*/  SHF.R.U32.HI R16, RZ, R7, R16 ;  /* 0x00000007ff107219 */ /* 0x000fe40000011610 */
[----:B------:R-:W-:Y:S01]  /*14e0*/  SEL R5, R133, R8, !P1 ;  /* 0x0000000885057207 */ /* 0x000fe20004800000 */
[----:B--2---:R-:W-:Y:S01]  /*14f0*/  IMAD.HI.U32 R14, R12, R2, RZ ;  /* 0x000000020c0e7227 */ /* 0x004fe200078e00ff */
[----:B------:R-:W-:-:S03]  /*1500*/  SEL R7, R135, R16, !P2 ;  /* 0x0000001087077207 */ /* 0x000fc60005000000 */
[----:B------:R-:W-:Y:S01]  /*1510*/  IMAD.HI.U32 R6, R11, R2, RZ ;  /* 0x000000020b067227 */ /* 0x000fe200078e00ff */
[----:B------:R-:W-:-:S04]  /*1520*/  @P0 SHF.R.U32.HI R12, RZ, R3, R14 ;  /* 0x00000003ff0c0219 */ /* 0x000fc8000001160e */
[----:B------:R-:W-:Y:S01]  /*1530*/  @P0 SHF.R.U32.HI R11, RZ, R3, R6 ;  /* 0x00000003ff0b0219 */ /* 0x000fe20000011606 */
[----:B------:R-:W-:-:S04]  /*1540*/  IMAD R12, R12, R9, RZ ;  /* 0x000000090c0c7224 */ /* 0x000fc800078e02ff */
[----:B------:R-:W-:Y:S01]  /*1550*/  IMAD R6, R11, R9, RZ ;  /* 0x000000090b067224 */ /* 0x000fe200078e02ff */
[----:B------:R-:W-:-:S04]  /*1560*/  ISETP.GE.AND P1, PT, R5, R12, PT ;  /* 0x0000000c0500720c */ /* 0x000fc80003f26270 */
[----:B------:R-:W-:Y:S01]  /*1570*/  ISETP.GE.OR P1, PT, R7, R6, P1 ;  /* 0x000000060700720c */ /* 0x000fe20000f26670 */
[----:B------:R-:W-:-:S05]  /*1580*/  IMAD.HI.U32 R6, R5, R2, RZ ;  /* 0x0000000205067227 */ /* 0x000fca00078e00ff */
[----:B------:R-:W-:-:S04]  /*1590*/  SHF.R.U32.HI R6, RZ, R3, R6 ;  /* 0x00000003ff067219 */ /* 0x000fc80000011606 */
[----:B------:R-:W-:-:S03]  /*15a0*/  SEL R6, R5, R6, !P0 ;  /* 0x0000000605067207 */ /* 0x000fc60004000000 */
[----:B------:R-:W-:Y:S01]  /*15b0*/  @!P1 IMAD.HI.U32 R8, R7, R2, RZ ;  /* 0x0000000207089227 */ /* 0x000fe200078e00ff */
[----:B------:R-:W-:-:S04]  /*15c0*/  IADD3 R2, PT, PT, -R6, RZ, RZ ;  /* 0x000000ff06027210 */ /* 0x000fc80007ffe1ff */
[----:B------:R-:W-:Y:S01]  /*15d0*/  @!P1 SHF.R.U32.HI R8, RZ, R3, R8 ;  /* 0x00000003ff089219 */ /* 0x000fe20000011608 */
[----:B------:R-:W-:-:S03]  /*15e0*/  IMAD R2, R9, R2, R5 ;  /* 0x0000000209027224 */ /* 0x000fc600078e0205 */
[----:B------:R-:W-:Y:S02]  /*15f0*/  @!P1 SEL R3, R7, R8, !P0 ;  /* 0x0000000807039207 */ /* 0x000fe40004000000 */
[----:B------:R-:W-:-:S03]  /*1600*/  IADD3 R8, PT, PT, -R5, RZ, RZ ;  /* 0x000000ff05087210 */ /* 0x000fc60007ffe1ff */
[--C-:B------:R-:W-:Y:S02]  /*1610*/  @!P1 IMAD.IADD R6, R6, 0x1, -R3.reuse ;  /* 0x0000000106069824 */ /* 0x100fe400078e0a03 */
[----:B------:R-:W-:Y:S01]  /*1620*/  @!P1 IMAD R3, R2, R11, R3 ;  /* 0x0000000b02039224 */ /* 0x000fe200078e0203 */
[----:B------:R-:W-:Y:S01]  /*1630*/  IADD3 R2, PT, PT, -R7, RZ, RZ ;  /* 0x000000ff07027210 */ /* 0x000fe20007ffe1ff */
[----:B------:R-:W-:Y:S02]  /*1640*/  @!P1 IMAD R5, R6, R9, R7 ;  /* 0x0000000906059224 */ /* 0x000fe400078e0207 */
[----:B------:R-:W-:Y:S02]  /*1650*/  IMAD R8, R4, R8, R133 ;  /* 0x0000000804087224 */ /* 0x000fe400078e0285 */
[----:B------:R-:W-:Y:S02]  /*1660*/  @!P1 IMAD.MOV.U32 R7, RZ, RZ, R3 ;  /* 0x000000ffff079224 */ /* 0x000fe400078e0003 */
[----:B------:R-:W-:-:S02]  /*1670*/  IMAD R2, R10, R2, R135 ;  /* 0x000000020a027224 */ /* 0x000fc400078e0287 */
[----:B------:R-:W-:Y:S02]  /*1680*/  IMAD R133, R5, R4, R8 ;  /* 0x0000000405857224 */ /* 0x000fe400078e0208 */
[----:B------:R-:W-:Y:S02]  /*1690*/  IMAD R135, R7, R10, R2 ;  /* 0x0000000a07877224 */ /* 0x000fe400078e0202 */
.L_x_16:
[----:B------:R-:W1:Y:S01]  /*16a0*/  LDCU UR4, c[0x0][0xb30] ;  /* 0x00016600ff0477ac */ /* 0x000e620008000800 */
[----:B------:R-:W2:Y:S08]  /*16b0*/  S2UR UR37, SR_CgaCtaId ;  /* 0x00000000002579c3 */ /* 0x000eb00000008800 */
[----:B------:R-:W3:Y:S01]  /*16c0*/  LDC R60, c[0x0][0xb24] ;  /* 0x0002c900ff3c7b82 */ /* 0x000ee20000000800 */
[----:B-1----:R-:W-:-:S09]  /*16d0*/  UISETP.NE.AND UP1, UPT, UR4, 0x1, UPT ;  /* 0x000000010400788c */ /* 0x002fd2000bf25270 */
[----:B--2---:R-:W-:Y:S05]  /*16e0*/  BRA.U UP1, `(.L_x_17) ;  /* 0x0000000101407547 */ /* 0x004fea000b800000 */
[----:B------:R-:W1:Y:S08]  /*16f0*/  LDC.64 R4, c[0x0][0xb10] ;  /* 0x0002c400ff047b82 */ /* 0x000e700000000a00 */
[----:B------:R-:W2:Y:S08]  /*1700*/  LDC.64 R2, c[0x0][0xb18] ;  /* 0x0002c600ff027b82 */ /* 0x000eb00000000a00 */
[----:B------:R-:W4:Y:S08]  /*1710*/  LDC R6, c[0x0][0xb20] ;  /* 0x0002c800ff067b82 */ /* 0x000f300000000800 */
[----:B------:R-:W3:Y:S01]  /*1720*/  LDC R8, c[0x0][0xb0c] ;  /* 0x0002c300ff087b82 */ /* 0x000ee20000000800 */
[----:B-1----:R-:W-:-:S05]  /*1730*/  IMAD.HI.U32 R4, R135, R4, RZ ;  /* 0x0000000487047227 */ /* 0x002fca00078e00ff */
[----:B------:R-:W-:Y:S01]  /*1740*/  SHF.R.U32.HI R4, RZ, R5, R4 ;  /* 0x00000005ff047219 */ /* 0x000fe20000011604 */
[----:B--2---:R-:W-:Y:S01]  /*1750*/  IMAD.HI.U32 R3, R133, R3, RZ ;  /* 0x0000000385037227 */ /* 0x004fe200078e00ff */
[----:B------:R-:W-:-:S04]  /*1760*/  ISETP.NE.AND P0, PT, R2, 0x1, PT ;  /* 0x000000010200780c */ /* 0x000fc80003f05270 */
[----:B----4-:R-:W-:-:S04]  /*1770*/  SHF.R.U32.HI R6, RZ, R6, R3 ;  /* 0x00000006ff067219 */ /* 0x010fc80000011603 */
[----:B------:R-:W-:Y:S02]  /*1780*/  SEL R3, R133, R6, !P0 ;  /* 0x0000000685037207 */ /* 0x000fe40004000000 */
[----:B---3--:R-:W-:-:S04]  /*1790*/  ISETP.NE.AND P1, PT, R8, 0x1, PT ;  /* 0x000000010800780c */ /* 0x008fc80003f25270 */
[----:B------:R-:W-:-:S05]  /*17a0*/  SEL R4, R135, R4, !P1 ;  /* 0x0000000487047207 */ /* 0x000fca0004800000 */
[----:B------:R-:W-:Y:S02]  /*17b0*/  IMAD.IADD R5, R3, 0x1, -R4 ;  /* 0x0000000103057824 */ /* 0x000fe400078e0a04 */
[----:B------:R-:W-:Y:S02]  /*17c0*/  IMAD.IADD R3, R4, 0x1, -R3 ;  /* 0x0000000104037824 */ /* 0x000fe400078e0a03 */
[----:B------:R-:W-:Y:S02]  /*17d0*/  IMAD R135, R5, R8, R135 ;  /* 0x0000000805877224 */ /* 0x000fe400078e0287 */
[----:B------:R-:W-:-:S07]  /*17e0*/  IMAD R133, R3, R2, R133 ;  /* 0x0000000203857224 */ /* 0x000fce00078e0285 */
.L_x_17:
[----:B------:R-:W-:Y:S01]  /*17f0*/  BAR.SYNC.DEFER_BLOCKING 0x0 ;  /* 0x0000000000007b1d */ /* 0x000fe20000010000 */
[----:B------:R-:W-:Y:S01]  /*1800*/  UISETP.NE.AND UP1, UPT, UR8, 0x2, UPT ;  /* 0x000000020800788c */ /* 0x000fe2000bf25270 */
[----:B------:R-:W-:Y:S02]  /*1810*/  ISETP.NE.OR P5, PT, R0, 0x2, !P5 ;  /* 0x000000020000780c */ /* 0x000fe40006fa5670 */
[----:B------:R-:W-:-:S06]  /*1820*/  LOP3.LUT R2, R143, 0x1f, RZ, 0xc0, !PT ;  /* 0x0000001f8f027812 */ /* 0x000fcc00078ec0ff */
[----:B------:R-:W-:Y:S05]  /*1830*/  BRA.U UP1, `(.L_x_18) ;  /* 0x0000002501b47547 */ /* 0x000fea000b800000 */
[----:B------:R-:W1:Y:S01]  /*1840*/  LDCU UR15, c[0x0][0x38c] ;  /* 0x00007180ff0f77ac */ /* 0x000e620008000800 */
[----:B------:R-:W2:Y:S01]  /*1850*/  LDC R9, c[0x0][0x370] ;  /* 0x0000dc00ff097b82 */ /* 0x000ea20000000800 */
[----:B------:R-:W-:Y:S01]  /*1860*/  PLOP3.LUT P1, PT, PT, PT, UP2, 0x80, 0x8 ;  /* 0x000000000008781c */ /* 0x000fe20003f2f028 */
[----:B------:R-:W-:Y:S01]  /*1870*/  IMAD.MOV.U32 R15, RZ, RZ, 0x1 ;  /* 0x00000001ff0f7424 */ /* 0x000fe200078e00ff */
[----:B------:R-:W-:Y:S01]  /*1880*/  ISETP.EQ.OR P4, PT, R2, RZ, P5 ;  /* 0x000000ff0200720c */ /* 0x000fe20002f82670 */
[----:B------:R-:W-:Y:S01]  /*1890*/  IMAD.MOV.U32 R14, RZ, RZ, RZ ;  /* 0x000000ffff0e7224 */ /* 0x000fe200078e00ff */
[----:B------:R-:W-:Y:S02]  /*18a0*/  PLOP3.LUT P1, PT, P1, PT, PT, 0x8, 0x80 ;  /* 0x000000000080781c */ /* 0x000fe40000f2e170 */
[----:B------:R-:W-:Y:S01]  /*18b0*/  CS2R R12, SRZ ;  /* 0x00000000000c7805 */ /* 0x000fe2000001ff00 */
[----:B------:R-:W-:Y:S01]  /*18c0*/  IMAD.MOV.U32 R10, RZ, RZ, 0x1 ;  /* 0x00000001ff0a7424 */ /* 0x000fe200078e00ff */
[----:B------:R-:W4:Y:S01]  /*18d0*/  LDC R0, c[0x0][0x374] ;  /* 0x0000dd00ff007b82 */ /* 0x000f220000000800 */
[----:B------:R-:W2:Y:S01]  /*18e0*/  LDCU.64 UR24, c[0x0][0x348] ;  /* 0x00006900ff1877ac */ /* 0x000ea20008000a00 */
[----:B------:R-:W-:Y:S01]  /*18f0*/  UMOV UR13, URZ ;  /* 0x000000ff000d7c82 */ /* 0x000fe20008000000 */
[----:B-1----:R-:W-:-:S04]  /*1900*/  UIADD3 UR5, UPT, UPT, UR15, 0x1f, URZ ;  /* 0x0000001f0f057890 */ /* 0x002fc8000fffe0ff */
[----:B------:R-:W-:-:S04]  /*1910*/  USHF.R.S32.HI UR4, URZ, 0x1f, UR5 ;  /* 0x0000001fff047899 */ /* 0x000fc80008011405 */
[----:B------:R-:W-:-:S04]  /*1920*/  ULEA.HI UR4, UR4, UR5, URZ, 0x5 ;  /* 0x0000000504047291 */ /* 0x000fc8000f8f28ff */
[----:B------:R-:W-:Y:S02]  /*1930*/  USHF.R.S32.HI UR22, URZ, 0x5, UR4 ;  /* 0x00000005ff167899 */ /* 0x000fe40008011404 */
[----:B------:R-:W-:Y:S02]  /*1940*/  UIADD3 UR4, UPT, UPT, UR15, -0x1, URZ ;  /* 0xffffffff0f047890 */ /* 0x000fe4000fffe0ff */
[----:B------:R-:W-:Y:S02]  /*1950*/  UISETP.LT.U32.AND UP0, UPT, UR22, 0x2a, UPT ;  /* 0x0000002a1600788c */ /* 0x000fe4000bf01070 */
[----:B------:R-:W-:Y:S02]  /*1960*/  UISETP.GE.U32.AND UP1, UPT, UR4, -0x3f, UPT ;  /* 0xffffffc10400788c */ /* 0x000fe4000bf26070 */
[----:B------:R-:W-:Y:S02]  /*1970*/  USEL UR21, UR22, 0x2a, UP0 ;  /* 0x0000002a16157887 */ /* 0x000fe40008000000 */
[----:B------:R-:W-:-:S02]  /*1980*/  UIADD3 UR15, UPT, UPT, UR15, 0x3e, URZ ;  /* 0x0000003e0f0f7890 */ /* 0x000fc4000fffe0ff */
[----:B------:R-:W-:Y:S02]  /*1990*/  UIADD3 UR7, UPT, UPT, UR21, -0x1, URZ ;  /* 0xffffffff15077890 */ /* 0x000fe4000fffe0ff */
[----:B------:R-:W-:-:S03]  /*19a0*/  UIADD3 UR14, UPT, UPT, UR22, -UR21, URZ ;  /* 0x80000015160e7290 */ /* 0x000fc6000fffe0ff */
[----:B------:R-:W-:-:S04]  /*19b0*/  @UP1 UIADD3 UR7, UPT, UPT, UR21, URZ, URZ ;  /* 0x000000ff15071290 */ /* 0x000fc8000fffe0ff */
[----:B--2---:R-:W-:-:S12]  /*19c0*/  UIADD3 UR7, UPT, UPT, UR7, 0x1, URZ ;  /* 0x0000000107077890 */ /* 0x004fd8000fffe0ff */
.L_x_36:
[----:B------:R-:W-:Y:S01]  /*19d0*/  UISETP.NE.AND UP0, UPT, UR37, URZ, UPT ;  /* 0x000000ff2500728c */ /* 0x000fe2000bf05270 */
[----:B------:R-:W1:Y:S08]  /*19e0*/  S2UR UR37, SR_CgaCtaId ;  /* 0x00000000002579c3 */ /* 0x000e700000008800 */
[----:B------:R-:W-:Y:S05]  /*19f0*/  BRA.U UP0, `(.L_x_19) ;  /* 0x0000000100347547 */ /* 0x000fea000b800000 */
[----:B------:R-:W2:Y:S01]  /*1a00*/  S2R R2, SR_CgaCtaId ;  /* 0x0000000000027919 */ /* 0x000ea20000008800 */
[----:B------:R-:W-:-:S04]  /*1a10*/  MOV R3, 0x400 ;  /* 0x0000040000037802 */ /* 0x000fc80000000f00 */
[----:B--2---:R-:W-:Y:S02]  /*1a20*/  LEA R3, R2, R3, 0x18 ;  /* 0x0000000302037211 */ /* 0x004fe400078ec0ff */
[----:B------:R-:W-:-:S03]  /*1a30*/  SHF.L.U32 R2, R10, 0x1f, RZ ;  /* 0x0000001f0a027819 */ /* 0x000fc600000006ff */
[----:B------:R-:W-:-:S04]  /*1a40*/  IMAD R3, R12, 0x8, R3 ;  /* 0x000000080c037824 */ /* 0x000fc800078e0203 */
[----:B------:R-:W2:Y:S02]  /*1a50*/  SYNCS.PHASECHK.TRANS64.TRYWAIT P0, [R3+URZ+0x330], R2 ;  /* 0x00033002030075a7 */ /* 0x000ea400080011ff */
[----:B--2---:R-:W-:Y:S05]  /*1a60*/  @!P0 BRA `(.L_x_20) ;  /* 0x0000006800208947 */ /* 0x004fea0003800000 */
.L_x_136:
[----:B------:R-:W-:Y:S01]  /*1a70*/  VIADD R12, R12, 0x1 ;  /* 0x000000010c0c7836 */ /* 0x000fe20000000000 */
[----:B------:R2:W-:Y:S04]  /*1a80*/  SYNCS.ARRIVE.TRANS64.A1T0 RZ, [R3+URZ+0x320], RZ ;  /* 0x000320ff03ff79a7 */ /* 0x0005e800081000ff */
[----:B------:R-:W-:-:S04]  /*1a90*/  ISETP.NE.AND P0, PT, R12, 0x2, PT ;  /* 0x000000020c00780c */ /* 0x000fc80003f05270 */
[----:B------:R-:W-:Y:S02]  /*1aa0*/  SEL R12, R12, RZ, P0 ;  /* 0x000000ff0c0c7207 */ /* 0x000fe40000000000 */
[----:B--2---:R-:W-:-:S04]  /*1ab0*/  SEL R3, RZ, 0x1, P0 ;  /* 0x00000001ff037807 */ /* 0x004fc80000000000 */
[----:B------:R-:W-:-:S07]  /*1ac0*/  LOP3.LUT R10, R10, R3, RZ, 0x3c, !PT ;  /* 0x000000030a0a7212 */ /* 0x000fce00078e3cff */
.L_x_19:
[----:B------:R-:W-:Y:S01]  /*1ad0*/  UMOV UR4, 0x400 ;  /* 0x0000040000047882 */ /* 0x000fe20000000000 */
[----:B------:R-:W-:Y:S01]  /*1ae0*/  SHF.L.U32 R2, R15, 0x1f, RZ ;  /* 0x0000001f0f027819 */ /* 0x000fe200000006ff */
[----:B-1----:R-:W-:Y:S01]  /*1af0*/  ULEA UR4, UR37, UR4, 0x18 ;  /* 0x0000000425047291 */ /* 0x002fe2000f8ec0ff */
[----:B------:R-:W-:Y:S01]  /*1b00*/  R2UR UR35, R135 ;  /* 0x00000000872372ca */ /* 0x000fe200000e0000 */
[----:B------:R-:W-:Y:S01]  /*1b10*/  UISETP.GE.U32.AND UP0, UPT, UR15, 0x3f, UPT ;  /* 0x0000003f0f00788c */ /* 0x000fe2000bf06070 */
[----:B------:R-:W-:Y:S01]  /*1b20*/  R2UR UR11, R133 ;  /* 0x00000000850b72ca */ /* 0x000fe200000e0000 */
[----:B------:R-:W-:Y:S01]  /*1b30*/  ULEA UR5, UR13, UR4, 0x3 ;  /* 0x000000040d057291 */ /* 0x000fe2000f8e18ff */
[----:B------:R-:W-:-:S08]  /*1b40*/  UMOV UR23, URZ ;  /* 0x000000ff00177c82 */ /* 0x000fd00008000000 */
[----:B------:R1:W2:Y:S01]  /*1b50*/  SYNCS.PHASECHK.TRANS64.TRYWAIT P0, [UR5+0x150], R2 ;  /* 0x00015002ff0075a7 */ /* 0x0002a20008001105 */
[----:B------:R-:W-:Y:S02]  /*1b60*/  USHF.L.U32 UR35, UR35, 0x6, URZ ;  /* 0x0000000623237899 */ /* 0x000fe400080006ff */
[----:B------:R-:W-:Y:S01]  /*1b70*/  UIMAD UR11, UR11, 0x60, URZ ;  /* 0x000000600b0b78a4 */ /* 0x000fe2000f8e02ff */
[----:B------:R-:W-:Y:S11]  /*1b80*/  BRA.U !UP0, `(.L_x_21) ;  /* 0x0000000108a87547 */ /* 0x000ff6000b800000 */
[----:B------:R-:W-:Y:S01]  /*1b90*/  UMOV UR16, URZ ;  /* 0x000000ff00107c82 */ /* 0x000fe20008000000 */
[----:B------:R-:W-:-:S05]  /*1ba0*/  UMOV UR6, UR13 ;  /* 0x0000000d00067c82 */ /* 0x000fca0008000000 */
.L_x_26:
[----:B--2---:R-:W-:Y:S01]  /*1bb0*/  @!P5 MOV R3, 0x1400 ;  /* 0x000014000003d802 */ /* 0x004fe20000000f00 */
[----:B-1----:R-:W-:Y:S01]  /*1bc0*/  ULEA UR33, UR6, UR4, 0x3 ;  /* 0x0000000406217291 */ /* 0x002fe2000f8e18ff */
[----:B--2---:R-:W-:Y:S11]  /*1bd0*/  @P0 BRA `(.L_x_22) ;  /* 0x00000000000c0947 */ /* 0x004ff60003800000 */
[----:B------:R-:W-:Y:S04]  /*1be0*/  SHF.L.U32 R5, R15, 0x1f, RZ ;  /* 0x0000001f0f057819 */ /* 0x000fe800000006ff */
[----:B------:R-:W2:Y:S02]  /*1bf0*/  SYNCS.PHASECHK.TRANS64.TRYWAIT P0, [UR33+0x150], R5 ;  /* 0x00015005ff0075a7 */ /* 0x000ea40008001121 */
[----:B--2---:R-:W-:Y:S05]  /*1c00*/  @!P0 BRA `(.L_x_23) ;  /* 0x0000006400cc8947 */ /* 0x004fea0003800000 */
.L_x_22:
[----:B------:R2:W-:Y:S01]  /*1c10*/  @!P5 SYNCS.ARRIVE.TRANS64 RZ, [UR33], R3 ;  /* 0x00000003ffffd9a7 */ /* 0x0005e20008000021 */
[----:B------:R-:W-:Y:S04]  /*1c20*/  BSSY.RECONVERGENT B0, `(.L_x_24) ;  /* 0x0000003000007945 */ /* 0x000fe80003800200 */
[----:B------:R-:W-:Y:S05]  /*1c30*/  @P4 BRA `(.L_x_25) ;  /* 0x0000000000044947 */ /* 0x000fea0003800000 */
[----:B------:R-:W-:Y:S05]  /*1c40*/  BPT.TRAP 0x1 ;  /* 0x000000040000795c */ /* 0x000fea0000300000 */
.L_x_25:
[----:B------:R-:W-:Y:S05]  /*1c50*/  BSYNC.RECONVERGENT B0 ;  /* 0x0000000000007941 */ /* 0x000fea0003800200 */
.L_x_24:
[----:B------:R-:W-:Y:S02]  /*1c60*/  UIADD3 UR13, UPT, UPT, UR6, 0x1, URZ ;  /* 0x00000001060d7890 */ /* 0x000fe4000fffe0ff */
[----:B------:R-:W-:Y:S02]  /*1c70*/  UIADD3 UR18, UP1, UPT, UR24, 0x80, URZ ;  /* 0x0000008018127890 */ /* 0x000fe4000ff3e0ff */
[----:B------:R-:W-:Y:S02]  /*1c80*/  UISETP.NE.AND UP0, UPT, UR13, 0x2a, UPT ;  /* 0x0000002a0d00788c */ /* 0x000fe4000bf05270 */
[----:B------:R-:W-:Y:S02]  /*1c90*/  ULEA UR32, UR6, UR4, 0xb ;  /* 0x0000000406207291 */ /* 0x000fe4000f8e58ff */
[----:B------:R-:W-:Y:S02]  /*1ca0*/  USEL UR9, URZ, 0x1, UP0 ;  /* 0x00000001ff097887 */ /* 0x000fe40008000000 */
[----:B------:R-:W-:Y:S02]  /*1cb0*/  USEL UR13, UR13, URZ, UP0 ;  /* 0x000000ff0d0d7287 */ /* 0x000fe40008000000 */
[----:B------:R-:W-:Y:S02]  /*1cc0*/  USHF.L.U32 UR34, UR16, 0x5, URZ ;  /* 0x0000000510227899 */ /* 0x000fe400080006ff */
[----:B------:R-:W-:Y:S01]  /*1cd0*/  ULEA UR8, UR13, UR4, 0x3 ;  /* 0x000000040d087291 */ /* 0x000fe2000f8e18ff */
[----:B------:R-:W-:Y:S01]  /*1ce0*/  LOP3.LUT R15, R15, UR9, RZ, 0x3c, !PT ;  /* 0x000000090f0f7c12 */ /* 0x000fe2000f8e3cff */
[----:B------:R-:W-:Y:S02]  /*1cf0*/  UIADD3.X UR19, UPT, UPT, URZ, UR25, URZ, UP1, !UPT ;  /* 0x00000019ff137290 */ /* 0x000fe40008ffe4ff */
[----:B------:R-:W-:Y:S01]  /*1d00*/  UIADD3 UR32, UPT, UPT, UR32, 0x3500, URZ ;  /* 0x0000350020207890 */ /* 0x000fe2000fffe0ff */
[----:B-1----:R-:W-:Y:S01]  /*1d10*/  SHF.L.U32 R2, R15, 0x1f, RZ ;  /* 0x0000001f0f027819 */ /* 0x002fe200000006ff */
[----:B------:R-:W-:Y:S02]  /*1d20*/  UIMAD UR5, UR6, 0xc00, UR4 ;  /* 0x00000c00060578a4 */ /* 0x000fe4000f8e0204 */
[----:B------:R-:W-:Y:S01]  /*1d30*/  UIADD3 UR26, UP0, UPT, UR24, 0x180, URZ ;  /* 0x00000180181a7890 */ /* 0x000fe2000ff1e0ff */
[----:B------:R1:W1:Y:S01]  /*1d40*/  SYNCS.PHASECHK.TRANS64.TRYWAIT P0, [UR8+0x150], R2 ;  /* 0x00015002ff0075a7 */ /* 0x0002620008001108 */
[----:B------:R-:W-:Y:S01]  /*1d50*/  UMOV UR28, 0x0 ;  /* 0x00000000001c7882 */ /* 0x000fe20000000000 */
[----:B------:R-:W-:Y:S01]  /*1d60*/  UMOV UR29, 0x10000000 ;  /* 0x10000000001d7882 */ /* 0x000fe20000000000 */
[----:B------:R-:W-:Y:S01]  /*1d70*/  UIADD3 UR8, UPT, UPT, UR5, 0x18500, URZ ;  /* 0x0001850005087890 */ /* 0x000fe2000fffe0ff */
[----:B------:R1:W-:Y:S01]  /*1d80*/  UTMALDG.3D [UR32], [UR18], desc[UR28] ;  /* 0x00001c20120075b4 */ /* 0x0003e20008011000 */
[----:B------:R-:W-:Y:S02]  /*1d90*/  UIADD3.X UR27, UPT, UPT, URZ, UR25, URZ, UP0, !UPT ;  /* 0x00000019ff1b7290 */ /* 0x000fe400087fe4ff */
[----:B------:R-:W-:Y:S01]  /*1da0*/  UIADD3 UR16, UPT, UPT, UR16, 0x1, URZ ;  /* 0x0000000110107890 */ /* 0x000fe2000fffe0ff */
[----:B------:R-:W-:Y:S01]  /*1db0*/  UMOV UR12, UR36 ;  /* 0x00000024000c7c82 */ /* 0x000fe20008000000 */
[----:B------:R-:W-:Y:S01]  /*1dc0*/  UMOV UR9, UR33 ;  /* 0x0000002100097c82 */ /* 0x000fe20008000000 */
[----:B------:R-:W-:Y:S01]  /*1dd0*/  UMOV UR10, UR34 ;  /* 0x00000022000a7c82 */ /* 0x000fe20008000000 */
[----:B------:R-:W-:Y:S03]  /*1de0*/  UISETP.NE.AND UP0, UPT, UR16, UR7, UPT ;  /* 0x000000071000728c */ /* 0x000fe6000bf05270 */
[----:B------:R1:W-:Y:S01]  /*1df0*/  UTMALDG.3D [UR8], [UR26], desc[UR28] ;  /* 0x00001c081a0075b4 */ /* 0x0003e20008011000 */
[----:B------:R-:W-:Y:S01]  /*1e00*/  UMOV UR23, UR7 ;  /* 0x0000000700177c82 */ /* 0x000fe20008000000 */
[----:B------:R-:W-:Y:S04]  /*1e10*/  UMOV UR6, UR13 ;  /* 0x0000000d00067c82 */ /* 0x000fe80008000000 */
[----:B------:R-:W-:Y:S05]  /*1e20*/  BRA.U UP0, `(.L_x_26) ;  /* 0xfffffffd00607547 */ /* 0x000fea000b83ffff */
.L_x_21:
[----:B------:R-:W-:Y:S01]  /*1e30*/  ULEA UR5, UR13, UR4, 0x3 ;  /* 0x000000040d057291 */ /* 0x000fe2000f8e18ff */
[----:B-1----:R-:W-:Y:S01]  /*1e40*/  SHF.L.U32 R2, R15, 0x1f, RZ ;  /* 0x0000001f0f027819 */ /* 0x002fe200000006ff */
[----:B------:R-:W-:Y:S01]  /*1e50*/  @!P1 SYNCS.ARRIVE.TRANS64.A1T0 RZ, [UR4+0x2b8], RZ ;  /* 0x0002b8ffffff99a7 */ /* 0x000fe20008100004 */
[----:B------:R-:W-:-:S06]  /*1e60*/  UISETP.GT.AND UP0, UPT, UR22, UR21, UPT ;  /* 0x000000151600728c */ /* 0x000fcc000bf04270 */
[----:B--2---:R1:W2:Y:S03]  /*1e70*/  SYNCS.PHASECHK.TRANS64.TRYWAIT P0, [UR5+0x150], R2 ;  /* 0x00015002ff0075a7 */ /* 0x0042a60008001105 */
[----:B------:R-:W-:Y:S05]  /*1e80*/  BRA.U !UP0, `(.L_x_27) ;  /* 0x0000000108ac7547 */ /* 0x000fea000b800000 */
[----:B------:R-:W-:Y:S01]  /*1e90*/  UIADD3 UR26, UPT, UPT, UR14, UR23, URZ ;  /* 0x000000170e1a7290 */ /* 0x000fe2000fffe0ff */
[----:B------:R-:W-:-:S11]  /*1ea0*/  UMOV UR6, UR13 ;  /* 0x0000000d00067c82 */ /* 0x000fd60008000000 */
.L_x_32:
[----:B--2---:R-:W-:Y:S01]  /*1eb0*/  @!P5 MOV R3, 0x1400 ;  /* 0x000014000003d802 */ /* 0x004fe20000000f00 */
[----:B-1----:R-:W-:Y:S01]  /*1ec0*/  ULEA UR17, UR6, UR4, 0x3 ;  /* 0x0000000406117291 */ /* 0x002fe2000f8e18ff */
[----:B--2---:R-:W-:Y:S11]  /*1ed0*/  @P0 BRA `(.L_x_28) ;  /* 0x00000000000c0947 */ /* 0x004ff60003800000 */
[----:B------:R-:W-:Y:S04]  /*1ee0*/  SHF.L.U32 R5, R15, 0x1f, RZ ;  /* 0x0000001f0f057819 */ /* 0x000fe800000006ff */
[----:B------:R-:W2:Y:S02]  /*1ef0*/  SYNCS.PHASECHK.TRANS64.TRYWAIT P0, [UR17+0x150], R5 ;  /* 0x00015005ff0075a7 */ /* 0x000ea40008001111 */
[----:B--2---:R-:W-:Y:S05]  /*1f00*/  @!P0 BRA `(.L_x_29) ;  /* 0x0000006400248947 */ /* 0x004fea0003800000 */
.L_x_28:
[----:B------:R2:W-:Y:S01]  /*1f10*/  @!P5 SYNCS.ARRIVE.TRANS64 RZ, [UR17], R3 ;  /* 0x00000003ffffd9a7 */ /* 0x0005e20008000011 */
[----:B------:R-:W-:Y:S04]  /*1f20*/  BSSY.RECONVERGENT B0, `(.L_x_30) ;  /* 0x0000003000007945 */ /* 0x000fe80003800200 */
[----:B------:R-:W-:Y:S05]  /*1f30*/  @P4 BRA `(.L_x_31) ;  /* 0x0000000000044947 */ /* 0x000fea0003800000 */
[----:B------:R-:W-:Y:S05]  /*1f40*/  BPT.TRAP 0x1 ;  /* 0x000000040000795c */ /* 0x000fea0000300000 */
.L_x_31:
[----:B------:R-:W-:Y:S05]  /*1f50*/  BSYNC.RECONVERGENT B0 ;  /* 0x0000000000007941 */ /* 0x000fea0003800200 */
.L_x_30:
[----:B------:R-:W-:Y:S02]  /*1f60*/  UIADD3 UR13, UPT, UPT, UR6, 0x1, URZ ;  /* 0x00000001060d7890 */ /* 0x000fe4000fffe0ff */
[----:B------:R-:W-:Y:S02]  /*1f70*/  ULEA UR16, UR6, UR4, 0xb ;  /* 0x0000000406107291 */ /* 0x000fe4000f8e58ff */
[----:B------:R-:W-:Y:S02]  /*1f80*/  UISETP.NE.AND UP0, UPT, UR13, 0x2a, UPT ;  /* 0x0000002a0d00788c */ /* 0x000fe4000bf05270 */
[----:B------:R-:W-:Y:S02]  /*1f90*/  UIADD3 UR32, UP1, UPT, UR24, 0x80, URZ ;  /* 0x0000008018207890 */ /* 0x000fe4000ff3e0ff */
[----:B------:R-:W-:Y:S02]  /*1fa0*/  USEL UR9, URZ, 0x1, UP0 ;  /* 0x00000001ff097887 */ /* 0x000fe40008000000 */
[----:B------:R-:W-:Y:S02]  /*1fb0*/  USEL UR13, UR13, URZ, UP0 ;  /* 0x000000ff0d0d7287 */ /* 0x000fe40008000000 */
[----:B------:R-:W-:Y:S02]  /*1fc0*/  USHF.L.U32 UR18, UR23, 0x5, URZ ;  /* 0x0000000517127899 */ /* 0x000fe400080006ff */
[----:B------:R-:W-:Y:S01]  /*1fd0*/  ULEA UR8, UR13, UR4, 0x3 ;  /* 0x000000040d087291 */ /* 0x000fe2000f8e18ff */
[----:B------:R-:W-:Y:S01]  /*1fe0*/  LOP3.LUT R15, R15, UR9, RZ, 0x3c, !PT ;  /* 0x000000090f0f7c12 */ /* 0x000fe2000f8e3cff */
[----:B------:R-:W-:Y:S02]  /*1ff0*/  UIADD3 UR16, UPT, UPT, UR16, 0x3500, URZ ;  /* 0x0000350010107890 */ /* 0x000fe4000fffe0ff */
[----:B------:R-:W-:Y:S01]  /*2000*/  UIADD3.X UR33, UPT, UPT, URZ, UR25, URZ, UP1, !UPT ;  /* 0x00000019ff217290 */ /* 0x000fe20008ffe4ff */
[----:B-1----:R-:W-:Y:S01]  /*2010*/  SHF.L.U32 R2, R15, 0x1f, RZ ;  /* 0x0000001f0f027819 */ /* 0x002fe200000006ff */
[----:B------:R-:W-:Y:S02]  /*2020*/  UIMAD UR5, UR6, 0xc00, UR4 ;  /* 0x00000c00060578a4 */ /* 0x000fe4000f8e0204 */
[----:B------:R-:W-:Y:S01]  /*2030*/  UIADD3 UR30, UP0, UPT, UR24, 0x180, URZ ;  /* 0x00000180181e7890 */ /* 0x000fe2000ff1e0ff */
[----:B------:R1:W1:Y:S01]  /*2040*/  SYNCS.PHASECHK.TRANS64.TRYWAIT P0, [UR8+0x150], R2 ;  /* 0x00015002ff0075a7 */ /* 0x0002620008001108 */
[----:B------:R-:W-:Y:S01]  /*2050*/  UIADD3 UR8, UPT, UPT, UR5, 0x18500, URZ ;  /* 0x0001850005087890 */ /* 0x000fe2000fffe0ff */
[----:B------:R-:W-:Y:S01]  /*2060*/  UMOV UR28, 0x0 ;  /* 0x00000000001c7882 */ /* 0x000fe20000000000 */
[----:B------:R-:W-:Y:S01]  /*2070*/  UMOV UR29, 0x10000000 ;  /* 0x10000000001d7882 */ /* 0x000fe20000000000 */
[----:B------:R-:W-:Y:S01]  /*2080*/  UMOV UR19, UR35 ;  /* 0x0000002300137c82 */ /* 0x000fe20008000000 */
[----:B------:R-:W-:Y:S01]  /*2090*/  UMOV UR20, UR36 ;  /* 0x0000002400147c82 */ /* 0x000fe20008000000 */
[----:B------:R-:W-:Y:S01]  /*20a0*/  UIADD3.X UR31, UPT, UPT, URZ, UR25, URZ, UP0, !UPT ;  /* 0x00000019ff1f7290 */ /* 0x000fe200087fe4ff */
[----:B------:R1:W-:Y:S01]  /*20b0*/  UTMALDG.3D [UR16], [UR32], desc[UR28] ;  /* 0x00001c10200075b4 */ /* 0x0003e20008011000 */
[----:B------:R-:W-:Y:S01]  /*20c0*/  UIADD3 UR23, UPT, UPT, UR23, 0x1, URZ ;  /* 0x0000000117177890 */ /* 0x000fe2000fffe0ff */
[----:B------:R-:W-:Y:S01]  /*20d0*/  UMOV UR12, UR36 ;  /* 0x00000024000c7c82 */ /* 0x000fe20008000000 */
[----:B------:R-:W-:Y:S01]  /*20e0*/  UMOV UR9, UR17 ;  /* 0x0000001100097c82 */ /* 0x000fe20008000000 */
[----:B------:R-:W-:Y:S01]  /*20f0*/  UMOV UR10, UR18 ;  /* 0x00000012000a7c82 */ /* 0x000fe20008000000 */
[----:B------:R-:W-:Y:S03]  /*2100*/  UISETP.NE.AND UP0, UPT, UR23, UR26, UPT ;  /* 0x0000001a1700728c */ /* 0x000fe6000bf05270 */
[----:B------:R1:W-:Y:S01]  /*2110*/  UTMALDG.3D [UR8], [UR30], desc[UR28] ;  /* 0x00001c081e0075b4 */ /* 0x0003e20008011000 */
[----:B------:R-:W-:Y:S05]  /*2120*/  UMOV UR6, UR13 ;  /* 0x0000000d00067c82 */ /* 0x000fea0008000000 */
[----:B------:R-:W-:Y:S05]  /*2130*/  BRA.U UP0, `(.L_x_32) ;  /* 0xfffffffd005c7547 */ /* 0x000fea000b83ffff */
.L_x_27:
[C---:B-1----:R-:W-:Y:S01]  /*2140*/  LEA R2, R14.reuse, UR4, 0x3 ;  /* 0x000000040e027c11 */ /* 0x042fe2000f8e18ff */
[----:B------:R-:W-:Y:S01]  /*2150*/  NOP ;  /* 0x0000000000007918 */ /* 0x000fe20000000000 */
[----:B--2---:R-:W-:Y:S02]  /*2160*/  SHF.L.U32 R3, R13, 0x1f, RZ ;  /* 0x0000001f0d037819 */ /* 0x004fe400000006ff */
[----:B------:R-:W-:Y:S02]  /*2170*/  LEA R4, R14, UR4, 0x4 ;  /* 0x000000040e047c11 */ /* 0x000fe4000f8e20ff */
[----:B------:R-:W1:Y:S02]  /*2180*/  SYNCS.PHASECHK.TRANS64.TRYWAIT P0, [R2+URZ+0x2c0], R3 ;  /* 0x0002c003020075a7 */ /* 0x000e6400080011ff */
[----:B-1----:R-:W-:Y:S05]  /*2190*/  @!P0 BRA `(.L_x_33) ;  /* 0x0000006000988947 */ /* 0x002fea0003800000 */
.L_x_139:
[----:B------:R-:W2:Y:S01]  /*21a0*/  LDS.128 R4, [R4+0x350] ;  /* 0x0003500004047984 */ /* 0x000ea20000000c00 */
[----:B---3--:R-:W-:Y:S01]  /*21b0*/  ISETP.GE.AND P0, PT, R60, 0x1, PT ;  /* 0x000000013c00780c */ /* 0x008fe20003f06270 */
[----:B-1----:R-:W-:Y:S01]  /*21c0*/  VIADD R2, R2, 0x2d0 ;  /* 0x000002d002027836 */ /* 0x002fe20000000000 */
[----:B------:R-:W-:Y:S01]  /*21d0*/  @!PT LDS RZ, [RZ] ;  /* 0x00000000fffff984 */ /* 0x000fe20000000800 */
[----:B------:R-:W-:Y:S01]  /*21e0*/  @!PT LDS RZ, [RZ] ;  /* 0x00000000fffff984 */ /* 0x000fe20000000800 */
[----:B------:R-:W-:Y:S01]  /*21f0*/  @!PT LDS RZ, [RZ] ;  /* 0x00000000fffff984 */ /* 0x000fe20000000800 */
[----:B------:R-:W-:Y:S01]  /*2200*/  @!PT LDS RZ, [RZ] ;  /* 0x00000000fffff984 */ /* 0x000fe20000000800 */
[----:B------:R1:W-:Y:S06]  /*2210*/  MEMBAR.ALL.CTA ;  /* 0x0000000000007992 */ /* 0x0003ec0000008000 */
[----:B-1----:R-:W1:Y:S01]  /*2220*/  FENCE.VIEW.ASYNC.S ;  /* 0x00000000000073c6 */ /* 0x002e620000000000 */
[----:B------:R-:W-:-:S04]  /*2230*/  PRMT R2, RZ, 0x654, R2 ;  /* 0x00000654ff027816 */ /* 0x000fc80000000002 */
[----:B-1----:R1:W-:Y:S01]  /*2240*/  SYNCS.ARRIVE.TRANS64.RED.A1T0 RZ, [R2+URZ], RZ ;  /* 0x000000ff02ff79a7 */ /* 0x0023e200081004ff */
[----:B--2---:R-:W-:-:S13]  /*2250*/  LOP3.LUT P2, RZ, R6, 0x1, RZ, 0xc0, !PT ;  /* 0x0000000106ff7812 */ /* 0x004fda000784c0ff */
[----:B------:R-:W-:Y:S01]  /*2260*/  @P2 SHF.R.U32.HI R3, RZ, 0x10, R5 ;  /* 0x00000010ff032819 */ /* 0x000fe20000011605 */
[----:B------:R-:W-:Y:S01]  /*2270*/  VOTEU.ANY UP0, P2 ;  /* 0x0000000000ff7886 */ /* 0x000fe20001000100 */
[----:B------:R-:W-:Y:S02]  /*2280*/  @P2 MOV R11, R4 ;  /* 0x00000004000b2202 */ /* 0x000fe40000000f00 */
[----:B------:R-:W-:Y:S02]  /*2290*/  @P2 R2UR.BROADCAST UR5, R3 ;  /* 0x00000000030522ca */ /* 0x000fe400008e0000 */
[----:B------:R-:W-:-:S11]  /*22a0*/  @P2 LOP3.LUT R8, R5, 0xffff, RZ, 0xc0, !PT ;  /* 0x0000ffff05082812 */ /* 0x000fd600078ec0ff */
[----:B------:R-:W-:Y:S01]  /*22b0*/  @UP0 UMOV UR36, UR5 ;  /* 0x0000000500240c82 */ /* 0x000fe20008000000 */
[----:B-1----:R-:W-:Y:S05]  /*22c0*/  @!P0 BRA `(.L_x_34) ;  /* 0x0000000000b88947 */ /* 0x002fea0003800000 */
[----:B------:R-:W4:Y:S01]  /*22d0*/  LDC.64 R4, c[0x0][0xb18] ;  /* 0x0002c600ff047b82 */ /* 0x000f220000000a00 */
[----:B------:R-:W-:-:S07]  /*22e0*/  ISETP.NE.AND P3, PT, R60, 0x1, PT ;  /* 0x000000013c00780c */ /* 0x000fce0003f65270 */
[----:B------:R-:W1:Y:S08]  /*22f0*/  LDC.64 R6, c[0x0][0xb10] ;  /* 0x0002c400ff067b82 */ /* 0x000e700000000a00 */
[----:B------:R-:W2:Y:S08]  /*2300*/  LDC R16, c[0x0][0xb20] ;  /* 0x0002c800ff107b82 */ /* 0x000eb00000000800 */
[----:B------:R-:W3:Y:S01]  /*2310*/  LDC R18, c[0x0][0xb0c] ;  /* 0x0002c300ff127b82 */ /* 0x000ee20000000800 */
[----:B----4-:R-:W-:Y:S01]  /*2320*/  IMAD.HI.U32 R17, R0, R5, RZ ;  /* 0x0000000500117227 */ /* 0x010fe200078e00ff */
[----:B------:R-:W-:-:S03]  /*2330*/  ISETP.NE.AND P0, PT, R4, 0x1, PT ;  /* 0x000000010400780c */ /* 0x000fc60003f05270 */
[----:B------:R-:W-:-:S03]  /*2340*/  IMAD.HI.U32 R5, R8, R5, RZ ;  /* 0x0000000508057227 */ /* 0x000fc600078e00ff */
[----:B------:R-:W4:Y:S01]  /*2350*/  LDC.64 R2, c[0x0][0xb28] ;  /* 0x0002ca00ff027b82 */ /* 0x000f220000000a00 */
[----:B-1----:R-:W-:-:S04]  /*2360*/  IMAD.HI.U32 R20, R9, R6, RZ ;  /* 0x0000000609147227 */ /* 0x002fc800078e00ff */
[----:B------:R-:W-:Y:S01]  /*2370*/  IMAD.HI.U32 R22, R11, R6, RZ ;  /* 0x000000060b167227 */ /* 0x000fe200078e00ff */
[----:B------:R-:W-:Y:S02]  /*2380*/  SHF.R.U32.HI R20, RZ, R7, R20 ;  /* 0x00000007ff147219 */ /* 0x000fe40000011614 */
[-C--:B--2---:R-:W-:Y:S02]  /*2390*/  SHF.R.U32.HI R17, RZ, R16.reuse, R17 ;  /* 0x00000010ff117219 */ /* 0x084fe40000011611 */
[----:B------:R-:W-:Y:S02]  /*23a0*/  SHF.R.U32.HI R5, RZ, R16, R5 ;  /* 0x00000010ff057219 */ /* 0x000fe40000011605 */
[----:B------:R-:W-:Y:S02]  /*23b0*/  SEL R17, R0, R17, !P0 ;  /* 0x0000001100117207 */ /* 0x000fe40004000000 */
[----:B------:R-:W-:Y:S02]  /*23c0*/  SHF.R.U32.HI R22, RZ, R7, R22 ;  /* 0x00000007ff167219 */ /* 0x000fe40000011616 */
[----:B---3--:R-:W-:-:S02]  /*23d0*/  ISETP.NE.AND P1, PT, R18, 0x1, PT ;  /* 0x000000011200780c */ /* 0x008fc40003f25270 */
[----:B------:R-:W-:Y:S02]  /*23e0*/  SEL R5, R8, R5, !P0 ;  /* 0x0000000508057207 */ /* 0x000fe40004000000 */
[----:B------:R-:W-:Y:S02]  /*23f0*/  SEL R19, R9, R20, !P1 ;  /* 0x0000001409137207 */ /* 0x000fe40004800000 */
[----:B------:R-:W-:Y:S01]  /*2400*/  SEL R7, R11, R22, !P1 ;  /* 0x000000160b077207 */ /* 0x000fe20004800000 */
[----:B----4-:R-:W-:-:S04]  /*2410*/  IMAD.HI.U32 R20, R17, R2, RZ ;  /* 0x0000000211147227 */ /* 0x010fc800078e00ff */
[----:B------:R-:W-:Y:S01]  /*2420*/  IMAD.HI.U32 R6, R19, R2, RZ ;  /* 0x0000000213067227 */ /* 0x000fe200078e00ff */
[----:B------:R-:W-:-:S04]  /*2430*/  @P3 SHF.R.U32.HI R17, RZ, R3, R20 ;  /* 0x00000003ff113219 */ /* 0x000fc80000011614 */
[----:B------:R-:W-:Y:S01]  /*2440*/  @P3 SHF.R.U32.HI R19, RZ, R3, R6 ;  /* 0x00000003ff133219 */ /* 0x000fe20000011606 */
[----:B------:R-:W-:-:S04]  /*2450*/  IMAD R17, R60, R17, RZ ;  /* 0x000000113c117224 */ /* 0x000fc800078e02ff */
[----:B------:R-:W-:Y:S01]  /*2460*/  IMAD R6, R60, R19, RZ ;  /* 0x000000133c067224 */ /* 0x000fe200078e02ff */
[C---:B------:R-:W-:Y:S02]  /*2470*/  ISETP.GE.AND P0, PT, R5.reuse, R17, PT ;  /* 0x000000110500720c */ /* 0x040fe40003f06270 */
[----:B------:R-:W-:Y:S02]  /*2480*/  IADD3 R17, PT, PT, -R5, RZ, RZ ;  /* 0x000000ff05117210 */ /* 0x000fe40007ffe1ff */
[----:B------:R-:W-:Y:S01]  /*2490*/  ISETP.GE.OR P0, PT, R7, R6, P0 ;  /* 0x000000060700720c */ /* 0x000fe20000706670 */
[----:B------:R-:W-:-:S04]  /*24a0*/  IMAD.HI.U32 R6, R5, R2, RZ ;  /* 0x0000000205067227 */ /* 0x000fc800078e00ff */
[----:B------:R-:W-:Y:S01]  /*24b0*/  IMAD R8, R4, R17, R8 ;  /* 0x0000001104087224 */ /* 0x000fe200078e0208 */
[----:B------:R-:W-:-:S04]  /*24c0*/  SHF.R.U32.HI R6, RZ, R3, R6 ;  /* 0x00000003ff067219 */ /* 0x000fc80000011606 */
[----:B------:R-:W-:-:S03]  /*24d0*/  SEL R6, R5, R6, !P3 ;  /* 0x0000000605067207 */ /* 0x000fc60005800000 */
[----:B------:R-:W-:-:S04]  /*24e0*/  @!P0 IMAD.HI.U32 R16, R7, R2, RZ ;  /* 0x0000000207108227 */ /* 0x000fc800078e00ff */
[----:B------:R-:W-:Y:S01]  /*24f0*/  IMAD.MOV R2, RZ, RZ, -R6 ;  /* 0x000000ffff027224 */ /* 0x000fe200078e0a06 */
[----:B------:R-:W-:-:S03]  /*2500*/  @!P0 SHF.R.U32.HI R16, RZ, R3, R16 ;  /* 0x00000003ff108219 */ /* 0x000fc60000011610 */
[----:B------:R-:W-:Y:S01]  /*2510*/  IMAD R2, R60, R2, R5 ;  /* 0x000000023c027224 */ /* 0x000fe200078e0205 */
[----:B------:R-:W-:-:S05]  /*2520*/  @!P0 SEL R3, R7, R16, !P3 ;  /* 0x0000001007038207 */ /* 0x000fca0005800000 */
[--C-:B------:R-:W-:Y:S02]  /*2530*/  @!P0 IMAD.IADD R6, R6, 0x1, -R3.reuse ;  /* 0x0000000106068824 */ /* 0x100fe400078e0a03 */
[----:B------:R-:W-:Y:S01]  /*2540*/  @!P0 IMAD R3, R2, R19, R3 ;  /* 0x0000001302038224 */ /* 0x000fe200078e0203 */
[----:B------:R-:W-:Y:S01]  /*2550*/  IADD3 R2, PT, PT, -R7, RZ, RZ ;  /* 0x000000ff07027210 */ /* 0x000fe20007ffe1ff */
[----:B------:R-:W-:Y:S02]  /*2560*/  @!P0 IMAD R5, R60, R6, R7 ;  /* 0x000000063c058224 */ /* 0x000fe400078e0207 */
[----:B------:R-:W-:Y:S02]  /*2570*/  @!P0 IMAD.MOV.U32 R7, RZ, RZ, R3 ;  /* 0x000000ffff078224 */ /* 0x000fe400078e0003 */
[----:B------:R-:W-:Y:S02]  /*2580*/  IMAD R2, R18, R2, R11 ;  /* 0x0000000212027224 */ /* 0x000fe400078e020b */
[----:B------:R-:W-:-:S02]  /*2590*/  IMAD R8, R5, R4, R8 ;  /* 0x0000000405087224 */ /* 0x000fc400078e0208 */
[----:B------:R-:W-:Y:S02]  /*25a0*/  IMAD R11, R7, R18, R2 ;  /* 0x00000012070b7224 */ /* 0x000fe400078e0202 */
.L_x_34:
[----:B------:R-:W1:Y:S02]  /*25b0*/  LDCU UR5, c[0x0][0xb30] ;  /* 0x00016600ff0577ac */ /* 0x000e640008000800 */
[----:B-1----:R-:W-:-:S09]  /*25c0*/  UISETP.NE.AND UP0, UPT, UR5, 0x1, UPT ;  /* 0x000000010500788c */ /* 0x002fd2000bf05270 */
[----:B------:R-:W-:Y:S05]  /*25d0*/  BRA.U UP0, `(.L_x_35) ;  /* 0x0000000100407547 */ /* 0x000fea000b800000 */
[----:B------:R-:W1:Y:S08]  /*25e0*/  LDC.64 R4, c[0x0][0xb10] ;  /* 0x0002c400ff047b82 */ /* 0x000e700000000a00 */
[----:B------:R-:W2:Y:S08]  /*25f0*/  LDC.64 R2, c[0x0][0xb18] ;  /* 0x0002c600ff027b82 */ /* 0x000eb00000000a00 */
[----:B------:R-:W3:Y:S08]  /*2600*/  LDC R6, c[0x0][0xb20] ;  /* 0x0002c800ff067b82 */ /* 0x000ef00000000800 */
[----:B------:R-:W4:Y:S01]  /*2610*/  LDC R16, c[0x0][0xb0c] ;  /* 0x0002c300ff107b82 */ /* 0x000f220000000800 */
[----:B-1----:R-:W-:-:S05]  /*2620*/  IMAD.HI.U32 R4, R11, R4, RZ ;  /* 0x000000040b047227 */ /* 0x002fca00078e00ff */
[----:B------:R-:W-:Y:S01]  /*2630*/  SHF.R.U32.HI R4, RZ, R5, R4 ;  /* 0x00000005ff047219 */ /* 0x000fe20000011604 */
[----:B--2---:R-:W-:Y:S01]  /*2640*/  IMAD.HI.U32 R3, R8, R3, RZ ;  /* 0x0000000308037227 */ /* 0x004fe200078e00ff */
[----:B------:R-:W-:-:S04]  /*2650*/  ISETP.NE.AND P0, PT, R2, 0x1, PT ;  /* 0x000000010200780c */ /* 0x000fc80003f05270 */
[----:B---3--:R-:W-:-:S04]  /*2660*/  SHF.R.U32.HI R3, RZ, R6, R3 ;  /* 0x00000006ff037219 */ /* 0x008fc80000011603 */
[----:B------:R-:W-:Y:S02]  /*2670*/  SEL R3, R8, R3, !P0 ;  /* 0x0000000308037207 */ /* 0x000fe40004000000 */
[----:B----4-:R-:W-:-:S04]  /*2680*/  ISETP.NE.AND P1, PT, R16, 0x1, PT ;  /* 0x000000011000780c */ /* 0x010fc80003f25270 */
[----:B------:R-:W-:-:S05]  /*2690*/  SEL R4, R11, R4, !P1 ;  /* 0x000000040b047207 */ /* 0x000fca0004800000 */
[----:B------:R-:W-:Y:S02]  /*26a0*/  IMAD.IADD R5, R3, 0x1, -R4 ;  /* 0x0000000103057824 */ /* 0x000fe400078e0a04 */
[----:B------:R-:W-:Y:S02]  /*26b0*/  IMAD.IADD R3, R4, 0x1, -R3 ;  /* 0x0000000104037824 */ /* 0x000fe400078e0a03 */
[----:B------:R-:W-:Y:S02]  /*26c0*/  IMAD R11, R5, R16, R11 ;  /* 0x00000010050b7224 */ /* 0x000fe400078e020b */
[----:B------:R-:W-:-:S07]  /*26d0*/  IMAD R8, R3, R2, R8 ;  /* 0x0000000203087224 */ /* 0x000fce00078e0208 */
.L_x_35:
[----:B------:R-:W-:Y:S01]  /*26e0*/  VIADD R14, R14, 0x1 ;  /* 0x000000010e0e7836 */ /* 0x000fe20000000000 */
[----:B------:R-:W-:Y:S01]  /*26f0*/  PLOP3.LUT P1, PT, PT, PT, PT, 0x80, 0x8 ;  /* 0x000000000008781c */ /* 0x000fe20003f2f070 */
[----:B------:R-:W-:Y:S02]  /*2700*/  IMAD.IADD R135, R11, 0x1, R132 ;  /* 0x000000010b877824 */ /* 0x000fe400078e0284 */
[----:B------:R-:W-:Y:S01]  /*2710*/  IMAD.IADD R133, R8, 0x1, R117 ;  /* 0x0000000108857824 */ /* 0x000fe200078e0275 */
[----:B------:R-:W-:-:S04]  /*2720*/  ISETP.NE.AND P0, PT, R14, 0x2, PT ;  /* 0x000000020e00780c */ /* 0x000fc80003f05270 */
[----:B------:R-:W-:Y:S02]  /*2730*/  SEL R2, RZ, 0x1, P0 ;  /* 0x00000001ff027807 */ /* 0x000fe40000000000 */
[----:B------:R-:W-:Y:S02]  /*2740*/  SEL R14, R14, RZ, P0 ;  /* 0x000000ff0e0e7207 */ /* 0x000fe40000000000 */
[----:B------:R-:W-:Y:S01]  /*2750*/  LOP3.LUT R13, R13, R2, RZ, 0x3c, !PT ;  /* 0x000000020d0d7212 */ /* 0x000fe200078e3cff */
[----:B------:R-:W-:Y:S06]  /*2760*/  @P2 BRA `(.L_x_36) ;  /* 0xfffffff000982947 */ /* 0x000fec000383ffff */
[----:B------:R-:W-:Y:S01]  /*2770*/  UIADD3 UR4, UPT, UPT, UR4, 0x150, URZ ;  /* 0x0000015004047890 */ /* 0x000fe2000fffe0ff */
[----:B------:R-:W-:-:S03]  /*2780*/  SHF.L.U32 R3, R15, 0x1f, RZ ;  /* 0x0000001f0f037819 */ /* 0x000fc600000006ff */
[----:B------:R-:W-:-:S09]  /*2790*/  ULEA UR5, UR13, UR4, 0x3 ;  /* 0x000000040d057291 */ /* 0x000fd2000f8e18ff */
[----:B------:R-:W1:Y:S02]  /*27a0*/  SYNCS.PHASECHK.TRANS64.TRYWAIT P0, [UR5], R3 ;  /* 0x00000003ff0075a7 */ /* 0x000e640008001105 */
[----:B-1----:R-:W-:Y:S05]  /*27b0*/  @!P0 BRA `(.L_x_37) ;  /* 0x0000005c00248947 */ /* 0x002fea0003800000 */
.L_x_141:
[----:B------:R-:W-:-:S04]  /*27c0*/  UIADD3 UR6, UPT, UPT, UR13, 0x1, URZ ;  /* 0x000000010d067890 */ /* 0x000fc8000fffe0ff */
[----:B------:R-:W-:-:S04]  /*27d0*/  UISETP.NE.AND UP0, UPT, UR6, 0x2a, UPT ;  /* 0x0000002a0600788c */ /* 0x000fc8000bf05270 */
[----:B------:R-:W-:Y:S02]  /*27e0*/  USEL UR7, URZ, 0x1, UP0 ;  /* 0x00000001ff077887 */ /* 0x000fe40008000000 */
[----:B------:R-:W-:-:S04]  /*27f0*/  USEL UR6, UR6, URZ, UP0 ;  /* 0x000000ff06067287 */ /* 0x000fc80008000000 */
[----:B------:R-:W-:Y:S01]  /*2800*/  ULEA UR5, UR6, UR4, 0x3 ;  /* 0x0000000406057291 */ /* 0x000fe2000f8e18ff */
[----:B------:R-:W-:-:S04]  /*2810*/  LOP3.LUT R2, R15, UR7, RZ, 0x3c, !PT ;  /* 0x000000070f027c12 */ /* 0x000fc8000f8e3cff */
[----:B-1----:R-:W-:-:S04]  /*2820*/  SHF.L.U32 R3, R2, 0x1f, RZ ;  /* 0x0000001f02037819 */ /* 0x002fc800000006ff */
[----:B------:R-:W1:Y:S02]  /*2830*/  SYNCS.PHASECHK.TRANS64.TRYWAIT P0, [UR5], R3 ;  /* 0x00000003ff0075a7 */ /* 0x000e640008001105 */
[----:B-1----:R-:W-:Y:S05]  /*2840*/  @!P0 BRA `(.L_x_38) ;  /* 0x0000005c00188947 */ /* 0x002fea0003800000 */
.L_x_143:
        /* <DEDUP_REMOVED lines=9> */
.L_x_145:
        /* <DEDUP_REMOVED lines=9> */
.L_x_147:
        /* <DEDUP_REMOVED lines=9> */
.L_x_149:
        /* <DEDUP_REMOVED lines=9> */
.L_x_151:
        /* <DEDUP_REMOVED lines=9> */
.L_x_153:
        /* <DEDUP_REMOVED lines=9> */
.L_x_155:
        /* <DEDUP_REMOVED lines=9> */
.L_x_157:
        /* <DEDUP_REMOVED lines=9> */
.L_x_159:
        /* <DEDUP_REMOVED lines=9> */
.L_x_161:
        /* <DEDUP_REMOVED lines=9> */
.L_x_163:
        /* <DEDUP_REMOVED lines=9> */
.L_x_165:
        /* <DEDUP_REMOVED lines=9> */
.L_x_167:
        /* <DEDUP_REMOVED lines=9> */
.L_x_169:
        /* <DEDUP_REMOVED lines=9> */
.L_x_171:
        /* <DEDUP_REMOVED lines=9> */
.L_x_173:
        /* <DEDUP_REMOVED lines=9> */
.L_x_175:
        /* <DEDUP_REMOVED lines=9> */
.L_x_177:
        /* <DEDUP_REMOVED lines=9> */
.L_x_179:
        /* <DEDUP_REMOVED lines=9> */
.L_x_181:
        /* <DEDUP_REMOVED lines=9> */
.L_x_183:
        /* <DEDUP_REMOVED lines=9> */
.L_x_185:
        /* <DEDUP_REMOVED lines=9> */
.L_x_187:
        /* <DEDUP_REMOVED lines=9> */
.L_x_189:
        /* <DEDUP_REMOVED lines=9> */
.L_x_191:
        /* <DEDUP_REMOVED lines=9> */
.L_x_193:
        /* <DEDUP_REMOVED lines=9> */
.L_x_195:
        /* <DEDUP_REMOVED lines=9> */
.L_x_197:
        /* <DEDUP_REMOVED lines=9> */
.L_x_199:
        /* <DEDUP_REMOVED lines=9> */
.L_x_201:
        /* <DEDUP_REMOVED lines=9> */
.L_x_203:
        /* <DEDUP_REMOVED lines=9> */
.L_x_205:
        /* <DEDUP_REMOVED lines=9> */
.L_x_207:
        /* <DEDUP_REMOVED lines=9> */
.L_x_209:
        /* <DEDUP_REMOVED lines=9> */
.L_x_211:
        /* <DEDUP_REMOVED lines=9> */
.L_x_213:
        /* <DEDUP_REMOVED lines=9> */
.L_x_215:
        /* <DEDUP_REMOVED lines=9> */
.L_x_217:
        /* <DEDUP_REMOVED lines=9> */
.L_x_219:
        /* <DEDUP_REMOVED lines=9> */
.L_x_221:
[----:B------:R-:W-:-:S04]  /*3e40*/  UIADD3 UR6, UPT, UPT, UR6, 0x1, URZ ;  /* 0x0000000106067890 */ /* 0x000fc8000fffe0ff */
[----:B------:R-:W-:-:S04]  /*3e50*/  UISETP.NE.AND UP0, UPT, UR6, 0x2a, UPT ;  /* 0x0000002a0600788c */ /* 0x000fc8000bf05270 */
[----:B------:R-:W-:Y:S02]  /*3e60*/  USEL UR5, URZ, 0x1, UP0 ;  /* 0x00000001ff057887 */ /* 0x000fe40008000000 */
[----:B------:R-:W-:-:S04]  /*3e70*/  USEL UR6, UR6, URZ, UP0 ;  /* 0x000000ff06067287 */ /* 0x000fc80008000000 */
[----:B------:R-:W-:Y:S01]  /*3e80*/  ULEA UR6, UR6, UR4, 0x3 ;  /* 0x0000000406067291 */ /* 0x000fe2000f8e18ff */
[----:B-1----:R-:W-:-:S04]  /*3e90*/  LOP3.LUT R3, R2, UR5, RZ, 0x3c, !PT ;  /* 0x0000000502037c12 */ /* 0x002fc8000f8e3cff */
[----:B------:R-:W-:Y:S01]  /*3ea0*/  SHF.L.U32 R3, R3, 0x1f, RZ ;  /* 0x0000001f03037819 */ /* 0x000fe200000006ff */
[----:B----4-:R-:W-:-:S07]  /*3eb0*/  IMAD.U32 R0, RZ, RZ, UR6 ;  /* 0x00000006ff007e24 */ /* 0x010fce000f8e00ff */
.L_x_78:
[----:B-1----:R1:W2:Y:S02]  /*3ec0*/  SYNCS.PHASECHK.TRANS64.TRYWAIT P0, [R0+URZ], R3 ;  /* 0x00000003000075a7 */ /* 0x0022a400080011ff */
[----:B--2---:R-:W-:Y:S05]  /*3ed0*/  @!P0 NANOSLEEP.SYNCS 0x989680 ;  /* 0x009896800000895d */ /* 0x004fea0003900000 */
[----:B------:R-:W2:Y:S02]  /*3ee0*/  @!P0 SYNCS.PHASECHK.TRANS64 P0, [R0+URZ], R3 ;  /* 0x00000003000085a7 */ /* 0x000ea400080010ff */
[----:B--2---:R-:W-:Y:S05]  /*3ef0*/  @P0 EXIT ;  /* 0x000000000000094d */ /* 0x004fea0003800000 */
[----:B------:R-:W-:Y:S05]  /*3f00*/  BRA `(.L_x_78) ;  /* 0xfffffffc00ec7947 */ /* 0x000fea000383ffff */
.L_x_18:
[----:B------:R-:W-:-:S04]  /*3f10*/  UISETP.NE.AND UP1, UPT, UR37, URZ, UPT ;  /* 0x000000ff2500728c */ /* 0x000fc8000bf25270 */
[----:B------:R-:W-:-:S09]  /*3f20*/  UISETP.NE.OR UP1, UPT, UR8, 0x1, UP1 ;  /* 0x000000010800788c */ /* 0x000fd20008f25670 */
[----:B------:R-:W-:Y:S05]  /*3f30*/  BRA.U UP1, `(.L_x_79) ;  /* 0x0000000501487547 */ /* 0x000fea000b800000 */
[----:B------:R-:W-:Y:S01]  /*3f40*/  ISETP.NE.AND P2, PT, R2, RZ, PT ;  /* 0x000000ff0200720c */ /* 0x000fe20003f45270 */
[----:B------:R-:W-:Y:S01]  /*3f50*/  IMAD.MOV.U32 R12, RZ, RZ, 0x1 ;  /* 0x00000001ff0c7424 */ /* 0x000fe200078e00ff */
[----:B------:R-:W-:Y:S02]  /*3f60*/  CS2R R10, SRZ ;  /* 0x00000000000a7805 */ /* 0x000fe4000001ff00 */
[----:B------:R-:W-:Y:S01]  /*3f70*/  CS2R R8, SRZ ;  /* 0x0000000000087805 */ /* 0x000fe2000001ff00 */
[----:B------:R-:W-:Y:S01]  /*3f80*/  UMOV UR4, 0x400 ;  /* 0x0000040000047882 */ /* 0x000fe20000000000 */
[----:B------:R-:W-:Y:S01]  /*3f90*/  UMOV UR6, URZ ;  /* 0x000000ff00067c82 */ /* 0x000fe20008000000 */
[----:B------:R-:W-:-:S12]  /*3fa0*/  ULEA UR37, UR37, UR4, 0x18 ;  /* 0x0000000425257291 */ /* 0x000fd8000f8ec0ff */
.L_x_83:
[----:B------:R-:W-:Y:S02]  /*3fb0*/  LEA R0, R8, UR37, 0x3 ;  /* 0x0000002508007c11 */ /* 0x000fe4000f8e18ff */
[----:B------:R-:W-:-:S03]  /*3fc0*/  SHF.L.U32 R5, R9, 0x1f, RZ ;  /* 0x0000001f09057819 */ /* 0x000fc600000006ff */
[----:B------:R-:W-:Y:S01]  /*3fd0*/  VIADD R4, R0, 0x330 ;  /* 0x0000033000047836 */ /* 0x000fe20000000000 */
[----:B------:R-:W1:Y:S02]  /*3fe0*/  SYNCS.PHASECHK.TRANS64.TRYWAIT P0, [R0+URZ+0x320], R5 ;  /* 0x00032005000075a7 */ /* 0x000e6400080011ff */
[----:B-1----:R-:W-:Y:S05]  /*3ff0*/  @!P0 BRA `(.L_x_80) ;  /* 0x0000005000ec8947 */ /* 0x002fea0003800000 */
.L_x_222:
[----:B------:R-:W-:Y:S01]  /*4000*/  ULEA UR5, UR6, UR37, 0x3 ;  /* 0x0000002506057291 */ /* 0x000fe2000f8e18ff */
[----:B------:R-:W-:Y:S02]  /*4010*/  PRMT R4, RZ, 0x654, R4 ;  /* 0x00000654ff047816 */ /* 0x000fe40000000004 */
[----:B-1----:R-:W-:Y:S01]  /*4020*/  SHF.L.U32 R5, R12, 0x1f, RZ ;  /* 0x0000001f0c057819 */ /* 0x002fe200000006ff */
[----:B------:R-:W-:Y:S01]  /*4030*/  UIADD3 UR4, UPT, UPT, UR5, 0x2c0, URZ ;  /* 0x000002c005047890 */ /* 0x000fe2000fffe0ff */
[----:B------:R1:W-:Y:S05]  /*4040*/  SYNCS.ARRIVE.TRANS64.RED.A1T0 RZ, [R4+URZ], RZ ;  /* 0x000000ff04ff79a7 */ /* 0x0003ea00081004ff */
[----:B------:R-:W-:Y:S01]  /*4050*/  IMAD.U32 R7, RZ, RZ, UR4 ;  /* 0x00000004ff077e24 */ /* 0x000fe2000f8e00ff */
[----:B------:R-:W2:Y:S04]  /*4060*/  SYNCS.PHASECHK.TRANS64.TRYWAIT P0, [UR5+0x2d0], R5 ;  /* 0x0002d005ff0075a7 */ /* 0x000ea80008001105 */
[----:B------:R-:W-:Y:S01]  /*4070*/  PRMT R6, R2, 0x654, R7 ;  /* 0x0000065402067816 */ /* 0x000fe20000000007 */
[----:B-1----:R-:W-:Y:S01]  /*4080*/  @!P2 IMAD.MOV.U32 R4, RZ, RZ, 0x10 ;  /* 0x00000010ff04a424 */ /* 0x002fe200078e00ff */
[----:B--2---:R-:W-:Y:S06]  /*4090*/  @!P0 BRA `(.L_x_81) ;  /* 0x0000005000d88947 */ /* 0x004fec0003800000 */
.L_x_224:
[----:B------:R-:W-:Y:S01]  /*40a0*/  ULEA UR4, UR6, UR37, 0x4 ;  /* 0x0000002506047291 */ /* 0x000fe2000f8e20ff */
[----:B------:R-:W-:Y:S01]  /*40b0*/  SEL R3, R6, R3, !P2 ;  /* 0x0000000306037207 */ /* 0x000fe20005000000 */
[----:B------:R-:W-:Y:S01]  /*40c0*/  UIADD3 UR5, UPT, UPT, UR5, 0x2c0, URZ ;  /* 0x000002c005057890 */ /* 0x000fe2000fffe0ff */
[----:B-1----:R-:W-:Y:S01]  /*40d0*/  LEA R0, R11, UR37, 0x3 ;  /* 0x000000250b007c11 */ /* 0x002fe2000f8e18ff */
[----:B------:R-:W-:Y:S01]  /*40e0*/  UIADD3 UR4, UPT, UPT, UR4, 0x350, URZ ;  /* 0x0000035004047890 */ /* 0x000fe2000fffe0ff */
[----:B------:R-:W-:Y:S01]  /*40f0*/  SHF.L.U32 R5, R10, 0x1f, RZ ;  /* 0x0000001f0a057819 */ /* 0x000fe200000006ff */
[----:B------:R1:W-:Y:S01]  /*4100*/  @!P2 SYNCS.ARRIVE.TRANS64.RED RZ, [R3+URZ], R4 ;  /* 0x0000000403ffa9a7 */ /* 0x0003e200080004ff */
[----:B------:R-:W-:Y:S01]  /*4110*/  UIADD3 UR6, UPT, UPT, UR6, 0x1, URZ ;  /* 0x0000000106067890 */ /* 0x000fe2000fffe0ff */
[----:B------:R-:W-:-:S03]  /*4120*/  VIADD R8, R8, 0x1 ;  /* 0x0000000108087836 */ /* 0x000fc60000000000 */
[----:B------:R-:W-:Y:S02]  /*4130*/  UISETP.NE.AND UP0, UPT, UR6, 0x2, UPT ;  /* 0x000000020600788c */ /* 0x000fe4000bf05270 */
[----:B------:R-:W-:Y:S06]  /*4140*/  UGETNEXTWORKID.BROADCAST [UR4], [UR5] ;  /* 0x00000000040073ca */ /* 0x000fec0008000100 */
[----:B------:R-:W-:Y:S01]  /*4150*/  USEL UR4, URZ, 0x1, UP0 ;  /* 0x00000001ff047887 */ /* 0x000fe20008000000 */
[----:B------:R-:W-:Y:S01]  /*4160*/  ISETP.NE.AND P0, PT, R8, 0x2, PT ;  /* 0x000000020800780c */ /* 0x000fe20003f05270 */
[----:B------:R-:W-:Y:S01]  /*4170*/  USEL UR6, UR6, URZ, UP0 ;  /* 0x000000ff06067287 */ /* 0x000fe20008000000 */
[----:B------:R-:W2:Y:S03]  /*4180*/  SYNCS.PHASECHK.TRANS64.TRYWAIT P1, [R0+URZ+0x2c0], R5 ;  /* 0x0002c005000075a7 */ /* 0x000ea600080211ff */
[----:B------:R-:W-:Y:S01]  /*4190*/  LOP3.LUT R12, R12, UR4, RZ, 0x3c, !PT ;  /* 0x000000040c0c7c12 */ /* 0x000fe2000f8e3cff */
[----:B-12---:R-:W-:Y:S07]  /*41a0*/  @!P1 BRA `(.L_x_82) ;  /* 0x0000005000ac9947 */ /* 0x006fee0003800000 */
.L_x_225:
[C---:B------:R-:W-:Y:S01]  /*41b0*/  LEA R4, R11.reuse, UR37, 0x4 ;  /* 0x000000250b047c11 */ /* 0x040fe2000f8e20ff */
[----:B-1----:R-:W-:Y:S01]  /*41c0*/  VIADD R0, R0, 0x2d0 ;  /* 0x000002d000007836 */ /* 0x002fe20000000000 */
[----:B------:R-:W-:Y:S01]  /*41d0*/  SEL R8, R8, RZ, P0 ;  /* 0x000000ff08087207 */ /* 0x000fe20000000000 */
[----:B------:R-:W-:-:S03]  /*41e0*/  VIADD R11, R11, 0x1 ;  /* 0x000000010b0b7836 */ /* 0x000fc60000000000 */
[----:B------:R-:W1:Y:S01]  /*41f0*/  LDS.128 R4, [R4+0x350] ;  /* 0x0003500004047984 */ /* 0x000e620000000c00 */
[----:B------:R-:W-:Y:S02]  /*4200*/  PRMT R0, RZ, 0x654, R0 ;  /* 0x00000654ff007816 */ /* 0x000fe40000000000 */
[C---:B------:R-:W-:Y:S01]  /*4210*/  ISETP.NE.AND P1, PT, R11.reuse, 0x2, PT ;  /* 0x000000020b00780c */ /* 0x040fe20003f25270 */
[----:B------:R-:W-:Y:S01]  /*4220*/  @!PT LDS RZ, [RZ] ;  /* 0x00000000fffff984 */ /* 0x000fe20000000800 */
[----:B------:R-:W-:Y:S01]  /*4230*/  @!PT LDS RZ, [RZ] ;  /* 0x00000000fffff984 */ /* 0x000fe20000000800 */
[----:B------:R-:W-:Y:S01]  /*4240*/  @!PT LDS RZ, [RZ] ;  /* 0x00000000fffff984 */ /* 0x000fe20000000800 */
[----:B------:R-:W-:Y:S01]  /*4250*/  @!PT LDS RZ, [RZ] ;  /* 0x00000000fffff984 */ /* 0x000fe20000000800 */
[----:B------:R2:W-:Y:S06]  /*4260*/  MEMBAR.ALL.CTA ;  /* 0x0000000000007992 */ /* 0x0005ec0000008000 */
[----:B--2---:R-:W2:Y:S01]  /*4270*/  FENCE.VIEW.ASYNC.S ;  /* 0x00000000000073c6 */ /* 0x004ea20000000000 */
[----:B------:R-:W-:Y:S01]  /*4280*/  SEL R11, R11, RZ, P1 ;  /* 0x000000ff0b0b7207 */ /* 0x000fe20000800000 */
[----:B--2---:R2:W-:Y:S01]  /*4290*/  SYNCS.ARRIVE.TRANS64.RED.A1T0 RZ, [R0+URZ], RZ ;  /* 0x000000ff00ff79a7 */ /* 0x0045e200081004ff */
[----:B-1----:R-:W-:-:S02]  /*42a0*/  LOP3.LUT P3, RZ, R6, 0x1, RZ, 0xc0, !PT ;  /* 0x0000000106ff7812 */ /* 0x002fc4000786c0ff */
[----:B------:R-:W-:-:S04]  /*42b0*/  SEL R5, RZ, 0x1, P1 ;  /* 0x00000001ff057807 */ /* 0x000fc80000800000 */
[----:B------:R-:W-:Y:S02]  /*42c0*/  LOP3.LUT R10, R10, R5, RZ, 0x3c, !PT ;  /* 0x000000050a0a7212 */ /* 0x000fe400078e3cff */
[----:B--2---:R-:W-:-:S04]  /*42d0*/  SEL R0, RZ, 0x1, P0 ;  /* 0x00000001ff007807 */ /* 0x004fc80000000000 */
[----:B------:R-:W-:Y:S01]  /*42e0*/  LOP3.LUT R9, R9, R0, RZ, 0x3c, !PT ;  /* 0x0000000009097212 */ /* 0x000fe200078e3cff */
[----:B------:R-:W-:Y:S06]  /*42f0*/  @P3 BRA `(.L_x_83) ;  /* 0xfffffffc002c3947 */ /* 0x000fec000383ffff */
[----:B------:R-:W-:Y:S01]  /*4300*/  ULEA UR5, UR6, UR37, 0x3 ;  /* 0x0000002506057291 */ /* 0x000fe2000f8e18ff */
[----:B------:R-:W-:-:S08]  /*4310*/  SHF.L.U32 R3, R12, 0x1f, RZ ;  /* 0x0000001f0c037819 */ /* 0x000fd000000006ff */
[----:B------:R-:W1:Y:S02]  /*4320*/  SYNCS.PHASECHK.TRANS64 P0, [UR5+0x2d0], R3 ;  /* 0x0002d003ff0075a7 */ /* 0x000e640008001005 */
[----:B-1----:R-:W-:Y:S05]  /*4330*/  @P0 BRA `(.L_x_84) ;  /* 0x0000000000080947 */ /* 0x002fea0003800000 */
[----:B------:R-:W1:Y:S02]  /*4340*/  SYNCS.PHASECHK.TRANS64.TRYWAIT P0, [UR5+0x2d0], R3 ;  /* 0x0002d003ff0075a7 */ /* 0x000e640008001105 */
[----:B-1----:R-:W-:Y:S05]  /*4350*/  @!P0 BRA `(.L_x_85) ;  /* 0x0000005000548947 */ /* 0x002fea0003800000 */
.L_x_84:
[----:B------:R-:W-:-:S04]  /*4360*/  UIADD3 UR4, UPT, UPT, UR6, 0x1, URZ ;  /* 0x0000000106047890 */ /* 0x000fc8000fffe0ff */
[----:B------:R-:W-:-:S04]  /*4370*/  UISETP.NE.AND UP0, UPT, UR4, 0x2, UPT ;  /* 0x000000020400788c */ /* 0x000fc8000bf05270 */
[----:B------:R-:W-:Y:S02]  /*4380*/  USEL UR7, URZ, 0x1, UP0 ;  /* 0x00000001ff077887 */ /* 0x000fe40008000000 */
[----:B------:R-:W-:-:S04]  /*4390*/  USEL UR4, UR4, URZ, UP0 ;  /* 0x000000ff04047287 */ /* 0x000fc80008000000 */
[----:B------:R-:W-:Y:S01]  /*43a0*/  ULEA UR4, UR4, UR37, 0x3 ;  /* 0x0000002504047291 */ /* 0x000fe2000f8e18ff */
[----:B-1----:R-:W-:-:S04]  /*43b0*/  LOP3.LUT R3, R12, UR7, RZ, 0x3c, !PT ;  /* 0x000000070c037c12 */ /* 0x002fc8000f8e3cff */
[----:B------:R-:W-:-:S04]  /*43c0*/  SHF.L.U32 R0, R3, 0x1f, RZ ;  /* 0x0000001f03007819 */ /* 0x000fc800000006ff */
[----:B------:R-:W1:Y:S02]  /*43d0*/  SYNCS.PHASECHK.TRANS64 P0, [UR4+0x2d0], R0 ;  /* 0x0002d000ff0075a7 */ /* 0x000e640008001004 */
[----:B-1----:R-:W-:Y:S05]  /*43e0*/  @P0 EXIT ;  /* 0x000000000000094d */ /* 0x002fea0003800000 */
[----:B------:R-:W-:Y:S02]  /*43f0*/  SHF.L.U32 R3, R3, 0x1f, RZ ;  /* 0x0000001f03037819 */ /* 0x000fe400000006ff */
[----:B------:R-:W-:-:S07]  /*4400*/  MOV R0, UR4 ;  /* 0x0000000400007c02 */ /* 0x000fce0008000f00 */
.L_x_86:
[----:B-1----:R1:W2:Y:S02]  /*4410*/  SYNCS.PHASECHK.TRANS64.TRYWAIT P0, [R0+URZ+0x2d0], R3 ;  /* 0x0002d003000075a7 */ /* 0x0022a400080011ff */
[----:B--2---:R-:W-:Y:S05]  /*4420*/  @!P0 NANOSLEEP.SYNCS 0x989680 ;  /* 0x009896800000895d */ /* 0x004fea0003900000 */
[----:B------:R-:W2:Y:S02]  /*4430*/  @!P0 SYNCS.PHASECHK.TRANS64 P0, [R0+URZ+0x2d0], R3 ;  /* 0x0002d003000085a7 */ /* 0x000ea400080010ff */
[----:B--2---:R-:W-:Y:S05]  /*4440*/  @P0 EXIT ;  /* 0x000000000000094d */ /* 0x004fea0003800000 */
[----:B------:R-:W-:Y:S05]  /*4450*/  BRA `(.L_x_86) ;  /* 0xfffffffc00ec7947 */ /* 0x000fea000383ffff */
.L_x_79:
[----:B------:R-:W-:-:S09]  /*4460*/  UISETP.NE.AND UP1, UPT, UR8, URZ, UPT ;  /* 0x000000ff0800728c */ /* 0x000fd2000bf25270 */
[----:B------:R-:W-:Y:S05]  /*4470*/  BRA.U UP1, `(.L_x_87) ;  /* 0x0000000d01747547 */ /* 0x000fea000b800000 */
[----:B------:R-:W-:Y:S01]  /*4480*/  UMOV UR4, 0x40 ;  /* 0x0000004000047882 */ /* 0x000fe20000000000 */
[----:B------:R-:W-:Y:S01]  /*4490*/  NOP ;  /* 0x0000000000007918 */ /* 0x000fe20000000000 */
[----:B------:R-:W-:Y:S01]  /*44a0*/  ULEA UR4, UR37, UR4, 0x18 ;  /* 0x0000000425047291 */ /* 0x000fe2000f8ec0ff */
[----:B------:R-:W-:Y:S02]  /*44b0*/  UMOV UR5, 0x400 ;  /* 0x0000040000057882 */ /* 0x000fe40000000000 */
[----:B------:R-:W-:-:S06]  /*44c0*/  ULEA UR37, UR37, UR5, 0x18 ;  /* 0x0000000525257291 */ /* 0x000fcc000f8ec0ff */
[----:B------:R-:W1:Y:S02]  /*44d0*/  LDS.U8 R0, [UR4+0x1c] ;  /* 0x00001c04ff007984 */ /* 0x000e640008000000 */
[----:B-1----:R-:W-:-:S13]  /*44e0*/  ISETP.NE.AND P0, PT, R0, RZ, PT ;  /* 0x000000ff0000720c */ /* 0x002fda0003f05270 */
[----:B------:R-:W-:Y:S05]  /*44f0*/  @P0 BRA `(.L_x_88) ;  /* 0x0000000000580947 */ /* 0x000fea0003800000 */
[----:B------:R-:W-:-:S13]  /*4500*/  ELECT P0, URZ, PT ;  /* 0x0000000000ff782f */ /* 0x000fda0003800000 */
[----:B------:R-:W-:Y:S05]  /*4510*/  @!P0 BRA `(.L_x_89) ;  /* 0x0000000000608947 */ /* 0x000fea0003800000 */
[----:B------:R-:W-:Y:S01]  /*4520*/  UMOV UR5, 0x10 ;  /* 0x0000001000057882 */ /* 0x000fe20000000000 */
[----:B------:R-:W-:Y:S01]  /*4530*/  HFMA2 R0, -RZ, RZ, 0, 5.9604644775390625e-08 ;  /* 0x00000001ff007431 */ /* 0x000fe200000001ff */
[----:B------:R-:W-:-:S03]  /*4540*/  MOV R2, 0xffff ;  /* 0x0000ffff00027802 */ /* 0x000fc60000000f00 */
[----:B------:R-:W-:Y:S04]  /*4550*/  DEPBAR.LE SB1, 0x36 ;  /* 0x00009d800000791a */ /* 0x000fe80000000000 */
[----:B------:R-:W1:Y:S02]  /*4560*/  UTCATOMSWS.FIND_AND_SET.ALIGN UP0, UR5, UR5 ;  /* 0x00000005000575e3 */ /* 0x000e640008000800 */
[----:B-1----:R-:W-:Y:S01]  /*4570*/  MOV R3, UR5 ;  /* 0x0000000500037c02 */ /* 0x002fe20008000f00 */
[----:B------:R-:W-:Y:S06]  /*4580*/  BRA.U UP0, `(.L_x_90) ;  /* 0x0000000100187547 */ /* 0x000fec000b800000 */
.L_x_91:
[----:B------:R-:W-:Y:S05]  /*4590*/  NANOSLEEP 0x64 ;  /* 0x000000640000795d */ /* 0x000fea0003800000 */
[----:B------:R-:W-:-:S05]  /*45a0*/  UMOV UR5, 0x10 ;  /* 0x0000001000057882 */ /* 0x000fca0000000000 */
[----:B------:R-:W-:Y:S04]  /*45b0*/  DEPBAR.LE SB1, 0x36 ;  /* 0x00009d800000791a */ /* 0x000fe80000000000 */
[----:B------:R-:W1:Y:S02]  /*45c0*/  UTCATOMSWS.FIND_AND_SET.ALIGN UP0, UR5, UR5 ;  /* 0x00000005000575e3 */ /* 0x000e640008000800 */
[----:B-1----:R-:W-:Y:S01]  /*45d0*/  MOV R3, UR5 ;  /* 0x0000000500037c02 */ /* 0x002fe20008000f00 */
[----:B------:R-:W-:Y:S05]  /*45e0*/  BRA.U !UP0, `(.L_x_91) ;  /* 0xfffffffd08e87547 */ /* 0x000fea000b83ffff */
.L_x_90:
[-C--:B------:R-:W-:Y:S02]  /*45f0*/  SHF.L.U32 R2, R2, R3.reuse, RZ ;  /* 0x0000000302027219 */ /* 0x080fe400000006ff */
[----:B------:R-:W-:Y:S01]  /*4600*/  SHF.L.U32 R0, R0, R3, RZ ;  /* 0x0000000300007219 */ /* 0x000fe200000006ff */
[----:B------:R-:W-:Y:S02]  /*4610*/  IMAD.SHL.U32 R3, R3, 0x20, RZ ;  /* 0x0000002003037824 */ /* 0x000fe400078e00ff */
[----:B------:R1:W-:Y:S04]  /*4620*/  ATOMS.OR RZ, [UR4+0x14], R2 ;  /* 0x00001402ffff798c */ /* 0x0003e8000b000004 */
[----:B------:R1:W-:Y:S04]  /*4630*/  ATOMS.OR RZ, [UR4+0x18], R0 ;  /* 0x00001800ffff798c */ /* 0x0003e8000b000004 */
[----:B------:R1:W-:Y:S01]  /*4640*/  STS [UR37+0x370], R3 ;  /* 0x00037003ff007988 */ /* 0x0003e20008000825 */
[----:B------:R-:W-:Y:S05]  /*4650*/  BRA `(.L_x_89) ;  /* 0x0000000000107947 */ /* 0x000fea0003800000 */
.L_x_88:
[----:B------:R-:W-:Y:S02]  /*4660*/  MOV R0, 0xffffffff ;  /* 0xffffffff00007802 */ /* 0x000fe40000000f00 */
[----:B------:R-:W-:-:S03]  /*4670*/  MOV R2, 0x46a0 ;  /* 0x000046a000027802 */ /* 0x000fc60000000f00 */
[----:B------:R1:W-:Y:S04]  /*4680*/  STS [UR37+0x370], R0 ;  /* 0x00037000ff007988 */ /* 0x0003e80008000825 */
[----:B-1-3-5:R-:W-:Y:S05]  /*4690*/  CALL.REL.NOINC `($__internal_1_$__cuda_sm10x_tcgen05_guardrail_trap_phase_invalid_during_alloc) ;  /* 0x0000005000d07944 */ /* 0x02afea0003c00000 */
.L_x_89:
[----:B------:R-:W-:Y:S05]  /*46a0*/  WARPSYNC.ALL ;  /* 0x0000000000007948 */ /* 0x000fea0003800000 */
[----:B------:R-:W2:Y:S01]  /*46b0*/  S2UR UR9, SR_CgaCtaId ;  /* 0x00000000000979c3 */ /* 0x000ea20000008800 */
[----:B------:R-:W-:Y:S01]  /*46c0*/  UMOV UR4, 0x400 ;  /* 0x0000040000047882 */ /* 0x000fe20000000000 */
[----:B------:R-:W-:-:S06]  /*46d0*/  NOP ;  /* 0x0000000000007918 */ /* 0x000fcc0000000000 */
[----:B------:R-:W-:Y:S06]  /*46e0*/  BAR.ARV 0x6, 0xa0 ;  /* 0x0182800000007b1d */ /* 0x000fec0000002000 */
[----:B------:R-:W4:Y:S01]  /*46f0*/  LDCU UR5, c[0x0][0x38c] ;  /* 0x00007180ff0577ac */ /* 0x000f220008000800 */
[----:B------:R-:W-:Y:S01]  /*4700*/  IMAD.MOV.U32 R11, RZ, RZ, 0x1 ;  /* 0x00000001ff0b7424 */ /* 0x000fe200078e00ff */
[----:B------:R-:W-:Y:S01]  /*4710*/  CS2R R8, SRZ ;  /* 0x0000000000087805 */ /* 0x000fe2000001ff00 */
[----:B------:R-:W-:Y:S01]  /*4720*/  IMAD.MOV.U32 R10, RZ, RZ, RZ ;  /* 0x000000ffff0a7224 */ /* 0x000fe200078e00ff */
[----:B------:R-:W-:Y:S01]  /*4730*/  UMOV UR11, URZ ;  /* 0x000000ff000b7c82 */ /* 0x000fe20008000000 */
[----:B------:R-:W-:Y:S01]  /*4740*/  UMOV UR18, URZ ;  /* 0x000000ff00127c82 */ /* 0x000fe20008000000 */
[----:B------:R-:W-:Y:S01]  /*4750*/  UMOV UR20, 0x0 ;  /* 0x0000000000147882 */ /* 0x000fe20000000000 */
[----:B------:R-:W-:Y:S01]  /*4760*/  UMOV UR21, 0x4180010 ;  /* 0x0418001000157882 */ /* 0x000fe20000000000 */
[----:B--2---:R-:W-:Y:S01]  /*4770*/  ULEA UR9, UR9, UR4, 0x18 ;  /* 0x0000000409097291 */ /* 0x004fe2000f8ec0ff */
[----:B------:R-:W2:Y:S03]  /*4780*/  LDCU UR4, c[0x0][0x38c] ;  /* 0x00007180ff0477ac */ /* 0x000ea60008000800 */
[----:B------:R-:W-:-:S02]  /*4790*/  UIADD3 UR10, UPT, UPT, UR9, 0x3500, URZ ;  /* 0x00003500090a7890 */ /* 0x000fc4000fffe0ff */
[----:B----4-:R-:W-:-:S03]  /*47a0*/  UISETP.GE.AND UP3, UPT, UR5, 0x1, UPT ;  /* 0x000000010500788c */ /* 0x010fc6000bf66270 */
[----:B-1----:R-:W1:Y:S01]  /*47b0*/  LDS R0, [UR9+0x370] ;  /* 0x00037009ff007984 */ /* 0x002e620008000800 */
[----:B------:R-:W-:-:S04]  /*47c0*/  USHF.R.U32.HI UR10, URZ, 0x4, UR10 ;  /* 0x00000004ff0a7899 */ /* 0x000fc8000801160a */
[----:B------:R-:W-:-:S04]  /*47d0*/  ULOP3.LUT UR10, UR10, 0x3fff, URZ, 0xc0, !UPT ;  /* 0x00003fff0a0a7892 */ /* 0x000fc8000f8ec0ff */
[----:B------:R-:W-:Y:S02]  /*47e0*/  ULOP3.LUT UR10, UR10, 0x10000, URZ, 0xfc, !UPT ;  /* 0x000100000a0a7892 */ /* 0x000fe4000f8efcff */
[----:B--2---:R-:W-:-:S04]  /*47f0*/  UIADD3 UR4, UPT, UPT, UR4, 0x1f, URZ ;  /* 0x0000001f04047890 */ /* 0x004fc8000fffe0ff */
[----:B------:R-:W-:-:S04]  /*4800*/  USHF.R.S32.HI UR8, URZ, 0x1f, UR4 ;  /* 0x0000001fff087899 */ /* 0x000fc80008011404 */
[----:B------:R-:W-:Y:S02]  /*4810*/  ULEA.HI UR8, UR8, UR4, URZ, 0x5 ;  /* 0x0000000408087291 */ /* 0x000fe4000f8f28ff */
[----:B------:R-:W-:Y:S02]  /*4820*/  UIADD3 UR4, UPT, UPT, UR9, 0x18500, URZ ;  /* 0x0001850009047890 */ /* 0x000fe4000fffe0ff */
[----:B------:R-:W-:Y:S02]  /*4830*/  USHF.R.S32.HI UR8, URZ, 0x5, UR8 ;  /* 0x00000005ff087899 */ /* 0x000fe40008011408 */
[----:B------:R-:W-:Y:S02]  /*4840*/  USHF.R.U32.HI UR4, URZ, 0x4, UR4 ;  /* 0x00000004ff047899 */ /* 0x000fe40008011604 */
[----:B------:R-:W-:Y:S02]  /*4850*/  UISETP.LT.AND UP0, UPT, UR8, 0x1, UPT ;  /* 0x000000010800788c */ /* 0x000fe4000bf01270 */
[----:B------:R-:W-:-:S02]  /*4860*/  ULOP3.LUT UR4, UR4, 0x3fff, URZ, 0xc0, !UPT ;  /* 0x00003fff04047892 */ /* 0x000fc4000f8ec0ff */
[----:B------:R-:W-:Y:S02]  /*4870*/  USEL UR15, UR8, 0x1, !UP0 ;  /* 0x00000001080f7887 */ /* 0x000fe4000c000000 */
[----:B------:R-:W-:Y:S02]  /*4880*/  ULOP3.LUT UR4, UR4, 0x10000, URZ, 0xfc, !UPT ;  /* 0x0001000004047892 */ /* 0x000fe4000f8efcff */
[----:B------:R-:W-:Y:S01]  /*4890*/  UIADD3 UR15, UPT, UPT, -UR15, URZ, URZ ;  /* 0x000000ff0f0f7290 */ /* 0x000fe2000fffe1ff */
[----:B-1----:R-:W-:-:S15]  /*48a0*/  R2UR UR12, R0 ;  /* 0x00000000000c72ca */ /* 0x002fde00000e0000 */
.L_x_98:
[----:B------:R-:W-:Y:S02]  /*48b0*/  LEA R0, R10, UR9, 0x3 ;  /* 0x000000090a007c11 */ /* 0x000fe4000f8e18ff */
[----:B------:R-:W-:Y:S02]  /*48c0*/  SHF.L.U32 R5, R9, 0x1f, RZ ;  /* 0x0000001f09057819 */ /* 0x000fe400000006ff */
[----:B------:R-:W-:Y:S01]  /*48d0*/  PLOP3.LUT P0, PT, PT, PT, UP3, 0x80, 0x8 ;  /* 0x000000000008781c */ /* 0x000fe20003f0f038 */
[----:B------:R-:W-:Y:S01]  /*48e0*/  VIADD R3, R0, 0x2d0 ;  /* 0x000002d000037836 */ /* 0x000fe20000000000 */
[----:B-1----:R-:W1:Y:S02]  /*48f0*/  SYNCS.PHASECHK.TRANS64.TRYWAIT P1, [R0+URZ+0x2c0], R5 ;  /* 0x0002c005000075a7 */ /* 0x002e6400080211ff */
[----:B-1--4-:R-:W-:Y:S09]  /*4900*/  @!P1 BRA `(.L_x_92) ;  /* 0x0000004c00009947 */ /* 0x012ff20003800000 */
.L_x_227:
[----:B------:R-:W-:Y:S01]  /*4910*/  LEA R4, R10, UR9, 0x4 ;  /* 0x000000090a047c11 */ /* 0x000fe2000f8e20ff */
[----:B------:R-:W-:Y:S01]  /*4920*/  @UP3 ULEA UR5, UR18, UR9, 0x3 ;  /* 0x0000000912053291 */ /* 0x000fe2000f8e18ff */
[----:B------:R-:W-:Y:S01]  /*4930*/  PLOP3.LUT P2, PT, PT, PT, PT, 0x80, 0x8 ;  /* 0x000000000008781c */ /* 0x000fe20003f4f070 */
[----:B------:R-:W-:Y:S01]  /*4940*/  ULEA UR14, UR11, UR9, 0x3 ;  /* 0x000000090b0e7291 */ /* 0x000fe2000f8e18ff */
[----:B------:R-:W-:Y:S02]  /*4950*/  PRMT R3, RZ, 0x654, R3 ;  /* 0x00000654ff037816 */ /* 0x000fe40000000003 */
[----:B-1----:R-:W1:Y:S01]  /*4960*/  LDS.128 R4, [R4+0x350] ;  /* 0x0003500004047984 */ /* 0x002e620000000c00 */
[----:B------:R-:W-:Y:S02]  /*4970*/  @P0 SHF.L.U32 R2, R8, 0x1f, RZ ;  /* 0x0000001f08020819 */ /* 0x000fe400000006ff */
[----:B------:R-:W-:Y:S01]  /*4980*/  SHF.L.U32 R0, R11, 0x1f, RZ ;  /* 0x0000001f0b007819 */ /* 0x000fe200000006ff */
[----:B------:R-:W-:Y:S01]  /*4990*/  @!PT LDS RZ, [RZ] ;  /* 0x00000000fffff984 */ /* 0x000fe20000000800 */
[----:B------:R-:W-:Y:S01]  /*49a0*/  @!PT LDS RZ, [RZ] ;  /* 0x00000000fffff984 */ /* 0x000fe20000000800 */
[----:B------:R-:W-:Y:S01]  /*49b0*/  @!PT LDS RZ, [RZ] ;  /* 0x00000000fffff984 */ /* 0x000fe20000000800 */
[----:B------:R-:W-:Y:S01]  /*49c0*/  @!PT LDS RZ, [RZ] ;  /* 0x00000000fffff984 */ /* 0x000fe20000000800 */
[----:B------:R2:W-:Y:S06]  /*49d0*/  MEMBAR.ALL.CTA ;  /* 0x0000000000007992 */ /* 0x0005ec0000008000 */
[----:B--2---:R-:W2:Y:S02]  /*49e0*/  FENCE.VIEW.ASYNC.S ;  /* 0x00000000000073c6 */ /* 0x004ea40000000000 */
[----:B--2---:R2:W-:Y:S01]  /*49f0*/  SYNCS.ARRIVE.TRANS64.RED.A1T0 RZ, [R3+URZ], RZ ;  /* 0x000000ff03ff79a7 */ /* 0x0045e200081004ff */
[----:B------:R2:W4:Y:S01]  /*4a00*/  @P0 SYNCS.PHASECHK.TRANS64.TRYWAIT P2, [UR5], R2 ;  /* 0x00000002ff0005a7 */ /* 0x0005220008041105 */
[----:B-1----:R-:W-:Y:S01]  /*4a10*/  LOP3.LUT P1, RZ, R6, 0x1, RZ, 0xc0, !PT ;  /* 0x0000000106ff7812 */ /* 0x002fe2000782c0ff */
[----:B------:R-:W1:Y:S02]  /*4a20*/  SYNCS.PHASECHK.TRANS64.TRYWAIT P0, [UR14+0x300], R0 ;  /* 0x00030000ff0075a7 */ /* 0x000e64000800110e */
[----:B-12-4-:R-:W-:Y:S10]  /*4a30*/  @!P0 BRA `(.L_x_93) ;  /* 0x0000004800c88947 */ /* 0x016ff40003800000 */
.L_x_229:
[----:B------:R-:W-:Y:S01]  /*4a40*/  IADD3 R10, PT, PT, R10, 0x1, RZ ;  /* 0x000000010a0a7810 */ /* 0x000fe20007ffe0ff */
[----:B------:R-:W-:Y:S06]  /*4a50*/  BRA.U !UP3, `(.L_x_94) ;  /* 0x000000010b9c7547 */ /* 0x000fec000b800000 */
[----:B------:R-:W-:Y:S02]  /*4a60*/  ULEA.HI UR13, UR11, UR11, URZ, 0x1 ;  /* 0x0000000b0b0d7291 */ /* 0x000fe4000f8f08ff */
[----:B------:R-:W-:Y:S02]  /*4a70*/  UPLOP3.LUT UP4, UPT, UPT, UPT, UPT, 0x40, 0x4 ;  /* 0x000000000004789c */ /* 0x000fe40003f8e870 */
[----:B------:R-:W-:Y:S02]  /*4a80*/  USHF.R.U32.HI UR5, URZ, 0x1, UR13 ;  /* 0x00000001ff057899 */ /* 0x000fe4000801160d */
[----:B------:R-:W-:Y:S02]  /*4a90*/  ULOP3.LUT UR13, UR13, 0xffe, URZ, 0xc0, !UPT ;  /* 0x00000ffe0d0d7892 */ /* 0x000fe4000f8ec0ff */
[----:B------:R-:W-:Y:S02]  /*4aa0*/  UIMAD UR5, UR5, 0x60, UR12 ;  /* 0x00000060050578a4 */ /* 0x000fe4000f8e020c */
[----:B------:R-:W-:Y:S01]  /*4ab0*/  UIADD3 UR13, UPT, UPT, -UR13, UR11, URZ ;  /* 0x0000000b0d0d7290 */ /* 0x000fe2000fffe1ff */
[----:B------:R-:W-:Y:S01]  /*4ac0*/  UMOV UR17, UR15 ;  /* 0x0000000f00117c82 */ /* 0x000fe20008000000 */
[----:B------:R-:W-:-:S02]  /*4ad0*/  UMOV UR16, UR8 ;  /* 0x0000000800107c82 */ /* 0x000fc40008000000 */
[----:B------:R-:W-:-:S03]  /*4ae0*/  ULEA UR13, UR13, UR5, 0x14 ;  /* 0x000000050d0d7291 */ /* 0x000fc6000f8ea0ff */
[----:B------:R-:W-:-:S09]  /*4af0*/  UMOV UR5, UR18 ;  /* 0x0000001200057c82 */ /* 0x000fd20008000000 */
.L_x_97:
[----:B------:R-:W-:Y:S02]  /*4b00*/  UIADD3 UR17, UPT, UPT, UR17, 0x1, URZ ;  /* 0x0000000111117890 */ /* 0x000fe4000fffe0ff */
[----:B--2---:R-:W-:Y:S02]  /*4b10*/  ULEA UR7, UR5, UR9, 0x3 ;  /* 0x0000000905077291 */ /* 0x004fe4000f8e18ff */
[----:B------:R-:W-:Y:S01]  /*4b20*/  UISETP.NE.AND UP0, UPT, UR17, URZ, UPT ;  /* 0x000000ff1100728c */ /* 0x000fe2000bf05270 */
[----:B----4-:R-:W-:Y:S10]  /*4b30*/  @P2 BRA `(.L_x_95) ;  /* 0x00000000000c2947 */ /* 0x010ff40003800000 */
[----:B-1----:R-:W-:Y:S04]  /*4b40*/  SHF.L.U32 R3, R8, 0x1f, RZ ;  /* 0x0000001f08037819 */ /* 0x002fe800000006ff */
[----:B------:R-:W1:Y:S02]  /*4b50*/  SYNCS.PHASECHK.TRANS64.TRYWAIT P0, [UR7], R3 ;  /* 0x00000003ff0075a7 */ /* 0x000e640008001107 */
[----:B-1----:R-:W-:Y:S05]  /*4b60*/  @!P0 BRA `(.L_x_96) ;  /* 0x0000004800948947 */ /* 0x002fea0003800000 */
.L_x_95:
[----:B------:R-:W-:Y:S01]  /*4b70*/  UISETP.NE.AND UP1, UPT, UR16, 0x1, UPT ;  /* 0x000000011000788c */ /* 0x000fe2000bf25270 */
[----:B------:R-:W-:Y:S01]  /*4b80*/  PLOP3.LUT P2, PT, PT, PT, PT, 0x80, 0x8 ;  /* 0x000000000008781c */ /* 0x000fe20003f4f070 */
[----:B------:R-:W-:Y:S02]  /*4b90*/  UIADD3 UR18, UPT, UPT, UR5, 0x1, URZ ;  /* 0x0000000105127890 */ /* 0x000fe4000fffe0ff */
[----:B------:R-:W-:Y:S02]  /*4ba0*/  UIMAD UR6, UR5, 0xc0, UR4 ;  /* 0x000000c0050678a4 */ /* 0x000fe4000f8e0204 */
[----:B------:R-:W-:Y:S01]  /*4bb0*/  UISETP.NE.AND UP2, UPT, UR18, 0x2a, UPT ;  /* 0x0000002a1200788c */ /* 0x000fe2000bf45270 */
[----:B------:R-:W-:Y:S01]  /*4bc0*/  PLOP3.LUT P0, PT, PT, PT, UP1, 0x80, 0x8 ;  /* 0x000000000008781c */ /* 0x000fe20003f0f018 */
[----:B------:R-:W-:Y:S02]  /*4bd0*/  UIADD3 UR16, UPT, UPT, UR16, -0x1, URZ ;  /* 0xffffffff10107890 */ /* 0x000fe4000fffe0ff */
[----:B------:R-:W-:Y:S02]  /*4be0*/  USEL UR22, URZ, 0x1, UP2 ;  /* 0x00000001ff167887 */ /* 0x000fe40009000000 */
[----:B------:R-:W-:Y:S01]  /*4bf0*/  USEL UR18, UR18, URZ, UP2 ;  /* 0x000000ff12127287 */ /* 0x000fe20009000000 */
[----:B------:R-:W-:Y:S03]  /*4c00*/  UMOV UR23, 0xc0004010 ;  /* 0xc000401000177882 */ /* 0x000fe60000000000 */
[----:B------:R-:W-:Y:S01]  /*4c10*/  @UP1 ULEA UR19, UR18, UR9, 0x3 ;  /* 0x0000000912131291 */ /* 0x000fe2000f8e18ff */
[----:B------:R-:W-:Y:S01]  /*4c20*/  LOP3.LUT R8, R8, UR22, RZ, 0x3c, !PT ;  /* 0x0000001608087c12 */ /* 0x000fe2000f8e3cff */
[----:B------:R-:W-:Y:S03]  /*4c30*/  ULEA UR22, UR5, UR10, 0x7 ;  /* 0x0000000a05167291 */ /* 0x000fe6000f8e38ff */
[----:B-1----:R-:W-:Y:S01]  /*4c40*/  @P0 SHF.L.U32 R0, R8, 0x1f, RZ ;  /* 0x0000001f08000819 */ /* 0x002fe200000006ff */
[----:B------:R-:W-:Y:S03]  /*4c50*/  UMOV UR5, UR18 ;  /* 0x0000001200057c82 */ /* 0x000fe60008000000 */
[----:B------:R2:W4:Y:S01]  /*4c60*/  @P0 SYNCS.PHASECHK.TRANS64.TRYWAIT P2, [UR19], R0 ;  /* 0x00000000ff0005a7 */ /* 0x0005220008041113 */
[----:B------:R-:W-:Y:S03]  /*4c70*/  UIADD3 UR19, UPT, UPT, UR7, 0x150, URZ ;  /* 0x0000015007137890 */ /* 0x000fe6000fffe0ff */
[----:B------:R-:W-:Y:S02]  /*4c80*/  UMOV UR7, 0xc0004010 ;  /* 0xc000401000077882 */ /* 0x000fe40000000000 */
[----:B------:R2:W-:Y:S01]  /*4c90*/  UTCQMMA gdesc[UR22], gdesc[UR6], tmem[UR13], tmem[UR20], idesc[UR21], UP4 ;  /* 0x00ff1406160075ea */ /* 0x0005e2000a00030d */
[----:B------:R-:W-:Y:S03]  /*4ca0*/  UPLOP3.LUT UP4, UPT, UPT, UPT, UPT, 0x80, 0x8 ;  /* 0x000000000008789c */ /* 0x000fe60003f8f070 */
[----:B------:R2:W-:Y:S01]  /*4cb0*/  UTCBAR [UR19], URZ ;  /* 0x000000ff130073e9 */ /* 0x0005e200080000ff */
[----:B------:R-:W-:Y:S07]  /*4cc0*/  BRA.U UP0, `(.L_x_97) ;  /* 0xfffffffd008c7547 */ /* 0x000fee000b83ffff */
.L_x_94:
[----:B------:R-:W-:Y:S01]  /*4cd0*/  UIADD3 UR11, UPT, UPT, UR11, 0x1, URZ ;  /* 0x000000010b0b7890 */ /* 0x000fe2000fffe0ff */
[C---:B------:R-:W-:Y:S01]  /*4ce0*/  ISETP.NE.AND P0, PT, R10.reuse, 0x2, PT ;  /* 0x000000020a00780c */ /* 0x040fe20003f05270 */
[----:B------:R-:W-:Y:S02]  /*4cf0*/  UIADD3 UR14, UPT, UPT, UR14, 0x2e0, URZ ;  /* 0x000002e00e0e7890 */ /* 0x000fe4000fffe0ff */
[----:B------:R-:W-:Y:S01]  /*4d00*/  UISETP.NE.AND UP0, UPT, UR11, 0x4, UPT ;  /* 0x000000040b00788c */ /* 0x000fe2000bf05270 */
[----:B-12---:R-:W-:Y:S02]  /*4d10*/  SEL R0, RZ, 0x1, P0 ;  /* 0x00000001ff007807 */ /* 0x006fe40000000000 */
[----:B------:R-:W-:Y:S01]  /*4d20*/  SEL R10, R10, RZ, P0 ;  /* 0x000000ff0a0a7207 */ /* 0x000fe20000000000 */
[----:B------:R-:W-:Y:S01]  /*4d30*/  USEL UR5, URZ, 0x1, UP0 ;  /* 0x00000001ff057887 */ /* 0x000fe20008000000 */
[----:B------:R-:W-:Y:S01]  /*4d40*/  LOP3.LUT R9, R9, R0, RZ, 0x3c, !PT ;  /* 0x0000000009097212 */ /* 0x000fe200078e3cff */
[----:B------:R-:W-:Y:S01]  /*4d50*/  USEL UR11, UR11, URZ, UP0 ;  /* 0x000000ff0b0b7287 */ /* 0x000fe20008000000 */
[----:B------:R1:W-:Y:S03]  /*4d60*/  UTCBAR [UR14], URZ ;  /* 0x000000ff0e0073e9 */ /* 0x0003e600080000ff */
[----:B------:R-:W-:Y:S01]  /*4d70*/  LOP3.LUT R11, R11, UR5, RZ, 0x3c, !PT ;  /* 0x000000050b0b7c12 */ /* 0x000fe2000f8e3cff */
[----:B------:R-:W-:Y:S07]  /*4d80*/  @P1 BRA `(.L_x_98) ;  /* 0xfffffff800c81947 */ /* 0x000fee000383ffff */
[----:B------:R-:W2:Y:S01]  /*4d90*/  S2UR UR4, SR_CgaCtaId ;  /* 0x00000000000479c3 */ /* 0x000ea20000008800 */
[----:B------:R-:W-:Y:S01]  /*4da0*/  ELECT P0, URZ, PT ;  /* 0x0000000000ff782f */ /* 0x000fe20003800000 */
[----:B------:R-:W-:Y:S01]  /*4db0*/  IMAD.MOV.U32 R0, RZ, RZ, 0x1 ;  /* 0x00000001ff007424 */ /* 0x000fe200078e00ff */
[----:B------:R-:W-:Y:S01]  /*4dc0*/  UIADD3 UR9, UPT, UPT, UR9, 0x300, URZ ;  /* 0x0000030009097890 */ /* 0x000fe2000fffe0ff */
[----:B------:R-:W-:Y:S01]  /*4dd0*/  SHF.L.U32 R3, R11, 0x1f, RZ ;  /* 0x0000001f0b037819 */ /* 0x000fe200000006ff */
[----:B------:R-:W-:-:S03]  /*4de0*/  UMOV UR5, 0x40 ;  /* 0x0000004000057882 */ /* 0x000fc60000000000 */
[----:B------:R-:W-:Y:S01]  /*4df0*/  UVIRTCOUNT.DEALLOC.SMPOOL 0x80 ;  /* 0x000000800000784c */ /* 0x000fe20000000000 */
[----:B--2---:R-:W-:Y:S02]  /*4e00*/  ULEA UR4, UR4, UR5, 0x18 ;  /* 0x0000000504047291 */ /* 0x004fe4000f8ec0ff */
[----:B------:R-:W-:-:S07]  /*4e10*/  ULEA UR5, UR11, UR9, 0x3 ;  /* 0x000000090b057291 */ /* 0x000fce000f8e18ff */
[----:B------:R2:W-:Y:S02]  /*4e20*/  @P0 STS.U8 [UR4+0x1c], R0 ;  /* 0x00001c00ff000988 */ /* 0x0005e40008000004 */
[----:B------:R-:W3:Y:S02]  /*4e30*/  SYNCS.PHASECHK.TRANS64.TRYWAIT P0, [UR5], R3 ;  /* 0x00000003ff0075a7 */ /* 0x000ee40008001105 */
[----:B--23--:R-:W-:Y:S05]  /*4e40*/  @!P0 BRA `(.L_x_99) ;  /* 0x0000004400f48947 */ /* 0x00cfea0003800000 */
.L_x_232:
[----:B------:R-:W-:-:S04]  /*4e50*/  UIADD3 UR6, UPT, UPT, UR11, 0x1, URZ ;  /* 0x000000010b067890 */ /* 0x000fc8000fffe0ff */
[----:B------:R-:W-:-:S04]  /*4e60*/  UISETP.NE.AND UP0, UPT, UR6, 0x4, UPT ;  /* 0x000000040600788c */ /* 0x000fc8000bf05270 */
[----:B------:R-:W-:Y:S02]  /*4e70*/  USEL UR7, URZ, 0x1, UP0 ;  /* 0x00000001ff077887 */ /* 0x000fe40008000000 */
[----:B------:R-:W-:-:S04]  /*4e80*/  USEL UR6, UR6, URZ, UP0 ;  /* 0x000000ff06067287 */ /* 0x000fc80008000000 */
[----:B------:R-:W-:Y:S01]  /*4e90*/  ULEA UR5, UR6, UR9, 0x3 ;  /* 0x0000000906057291 */ /* 0x000fe2000f8e18ff */
[----:B------:R-:W-:-:S04]  /*4ea0*/  LOP3.LUT R2, R11, UR7, RZ, 0x3c, !PT ;  /* 0x000000070b027c12 */ /* 0x000fc8000f8e3cff */
[----:B--2---:R-:W-:-:S04]  /*4eb0*/  SHF.L.U32 R3, R2, 0x1f, RZ ;  /* 0x0000001f02037819 */ /* 0x004fc800000006ff */
[----:B------:R-:W2:Y:S02]  /*4ec0*/  SYNCS.PHASECHK.TRANS64.TRYWAIT P0, [UR5], R3 ;  /* 0x00000003ff0075a7 */ /* 0x000ea40008001105 */
[----:B--2---:R-:W-:Y:S05]  /*4ed0*/  @!P0 BRA `(.L_x_100) ;  /* 0x0000004400e88947 */ /* 0x004fea0003800000 */
.L_x_234:
        /* <DEDUP_REMOVED lines=9> */
.L_x_236:
[----:B------:R-:W-:-:S04]  /*4f70*/  UIADD3 UR6, UPT, UPT, UR6, 0x1, URZ ;  /* 0x0000000106067890 */ /* 0x000fc8000fffe0ff */
[----:B------:R-:W-:-:S04]  /*4f80*/  UISETP.NE.AND UP0, UPT, UR6, 0x4, UPT ;  /* 0x000000040600788c */ /* 0x000fc8000bf05270 */
[----:B------:R-:W-:Y:S02]  /*4f90*/  USEL UR5, URZ, 0x1, UP0 ;  /* 0x00000001ff057887 */ /* 0x000fe40008000000 */
[----:B------:R-:W-:-:S04]  /*4fa0*/  USEL UR6, UR6, URZ, UP0 ;  /* 0x000000ff06067287 */ /* 0x000fc80008000000 */
[----:B------:R-:W-:Y:S01]  /*4fb0*/  ULEA UR6, UR6, UR9, 0x3 ;  /* 0x0000000906067291 */ /* 0x000fe2000f8e18ff */
[----:B--2---:R-:W-:-:S04]  /*4fc0*/  LOP3.LUT R3, R2, UR5, RZ, 0x3c, !PT ;  /* 0x0000000502037c12 */ /* 0x004fc8000f8e3cff */
[----:B------:R-:W-:-:S04]  /*4fd0*/  SHF.L.U32 R3, R3, 0x1f, RZ ;  /* 0x0000001f03037819 */ /* 0x000fc800000006ff */
[----:B------:R-:W2:Y:S02]  /*4fe0*/  SYNCS.PHASECHK.TRANS64.TRYWAIT P0, [UR6], R3 ;  /* 0x00000003ff0075a7 */ /* 0x000ea40008001106 */
[----:B--2---:R-:W-:Y:S05]  /*4ff0*/  @!P0 BRA `(.L_x_102) ;  /* 0x0000004400d08947 */ /* 0x004fea0003800000 */
.L_x_238:
[----:B------:R-:W-:Y:S01]  /*5000*/  NOP ;  /* 0x0000000000007918 */ /* 0x000fe20000000000 */
[----:B--2---:R-:W2:Y:S01]  /*5010*/  LDS R0, [UR4+0x14] ;  /* 0x00001404ff007984 */ /* 0x004ea20008000800 */
[----:B------:R-:W-:Y:S01]  /*5020*/  ULOP3.LUT UR6, UR12, 0xffff, URZ, 0xc0, !UPT ;  /* 0x0000ffff0c067892 */ /* 0x000fe2000f8ec0ff */
[----:B------:R-:W-:Y:S01]  /*5030*/  UMOV UR8, 0xffff ;  /* 0x0000ffff00087882 */ /* 0x000fe20000000000 */
[----:B------:R-:W-:Y:S02]  /*5040*/  UMOV UR5, 0x1 ;  /* 0x0000000100057882 */ /* 0x000fe40000000000 */
[----:B------:R-:W-:-:S04]  /*5050*/  USHF.R.U32.HI UR6, URZ, 0x5, UR6 ;  /* 0x00000005ff067899 */ /* 0x000fc80008011606 */
[----:B------:R-:W-:Y:S02]  /*5060*/  USHF.L.U32 UR8, UR8, UR6, URZ ;  /* 0x0000000608087299 */ /* 0x000fe400080006ff */
[----:B------:R-:W-:-:S04]  /*5070*/  USHF.L.U32 UR5, UR5, UR6, URZ ;  /* 0x0000000605057299 */ /* 0x000fc800080006ff */
[----:B--2---:R-:W-:-:S04]  /*5080*/  LOP3.LUT R0, R0, UR8, RZ, 0xc0, !PT ;  /* 0x0000000800007c12 */ /* 0x004fc8000f8ec0ff */
[----:B------:R-:W-:-:S13]  /*5090*/  ISETP.NE.AND P0, PT, R0, UR8, PT ;  /* 0x0000000800007c0c */ /* 0x000fda000bf05270 */
[----:B------:R-:W-:Y:S05]  /*50a0*/  @P0 BRA `(.L_x_103) ;  /* 0x0000000000580947 */ /* 0x000fea0003800000 */
[----:B------:R-:W2:Y:S02]  /*50b0*/  LDS R0, [UR4+0x18] ;  /* 0x00001804ff007984 */ /* 0x000ea40008000800 */
[----:B--2---:R-:W-:-:S04]  /*50c0*/  LOP3.LUT R0, R0, UR5, RZ, 0xc0, !PT ;  /* 0x0000000500007c12 */ /* 0x004fc8000f8ec0ff */
[----:B------:R-:W-:-:S13]  /*50d0*/  ISETP.NE.AND P0, PT, R0, UR5, PT ;  /* 0x0000000500007c0c */ /* 0x000fda000bf05270 */
[----:B------:R-:W-:Y:S05]  /*50e0*/  @P0 BRA `(.L_x_104) ;  /* 0x00000000003c0947 */ /* 0x000fea0003800000 */
[----:B------:R-:W2:Y:S01]  /*50f0*/  S2R R2, SR_LANEID ;  /* 0x0000000000027919 */ /* 0x000ea20000000000 */
[----:B------:R-:W-:Y:S01]  /*5100*/  ULOP3.LUT UR8, URZ, UR8, URZ, 0x33, !UPT ;  /* 0x00000008ff087292 */ /* 0x000fe2000f8e33ff */
[----:B------:R-:W-:Y:S01]  /*5110*/  LOP3.LUT R4, RZ, UR5, RZ, 0x33, !PT ;  /* 0x00000005ff047c12 */ /* 0x000fe2000f8e33ff */
[----:B------:R-:W-:Y:S02]  /*5120*/  VOTEU.ANY UR7, UPT, PT ;  /* 0x0000000000077886 */ /* 0x000fe400038e0100 */
[----:B------:R-:W-:Y:S01]  /*5130*/  UFLO.U32 UR7, UR7 ;  /* 0x00000007000772bd */ /* 0x000fe200080e0000 */
[----:B------:R-:W3:Y:S01]  /*5140*/  REDUX UR5, R4 ;  /* 0x00000000040573c4 */ /* 0x000ee20000000000 */
[----:B------:R-:W-:-:S06]  /*5150*/  IMAD.U32 R0, RZ, RZ, UR8 ;  /* 0x00000008ff007e24 */ /* 0x000fcc000f8e00ff */
[----:B------:R1:W-:Y:S01]  /*5160*/  UTCATOMSWS.AND URZ, UR8 ;  /* 0x0000000800ff79e3 */ /* 0x0003e20008000000 */
[----:B------:R-:W4:Y:S01]  /*5170*/  REDUX UR6, R0 ;  /* 0x00000000000673c4 */ /* 0x000f220000000000 */
[----:B--2---:R-:W-:Y:S01]  /*5180*/  ISETP.EQ.U32.AND P0, PT, R2, UR7, PT ;  /* 0x0000000702007c0c */ /* 0x004fe2000bf02070 */
[----:B---3--:R-:W-:Y:S01]  /*5190*/  IMAD.U32 R2, RZ, RZ, UR5 ;  /* 0x00000005ff027e24 */ /* 0x008fe2000f8e00ff */
[----:B----4-:R-:W-:-:S11]  /*51a0*/  MOV R3, UR6 ;  /* 0x0000000600037c02 */ /* 0x010fd60008000f00 */
[----:B------:R1:W-:Y:S04]  /*51b0*/  @P0 ATOMS.AND RZ, [UR4+0x14], R3 ;  /* 0x00001403ffff098c */ /* 0x0003e8000a800004 */
[----:B------:R1:W-:Y:S01]  /*51c0*/  @P0 ATOMS.AND RZ, [UR4+0x18], R2 ;  /* 0x00001802ffff098c */ /* 0x0003e2000a800004 */
[----:B------:R-:W-:Y:S05]  /*51d0*/  BRA `(.L_x_105) ;  /* 0x0000000000147947 */ /* 0x000fea0003800000 */
.L_x_104:
[----:B------:R-:W-:Y:S02]  /*51e0*/  MOV R2, 0x5200 ;  /* 0x0000520000027802 */ /* 0x000fe40000000f00 */
[----:B-1--45:R-:W-:Y:S05]  /*51f0*/  CALL.REL.NOINC `($__internal_0_$__cuda_sm10x_tcgen05_guardrail_trap_col_being_dealloced_not_returned_by_alloc) ;  /* 0x0000004400ec7944 */ /* 0x032fea0003c00000 */
[----:B------:R-:W-:Y:S05]  /*5200*/  BRA `(.L_x_105) ;  /* 0x0000000000087947 */ /* 0x000fea0003800000 */
.L_x_103:
[----:B------:R-:W-:Y:S02]  /*5210*/  MOV R2, 0x5230 ;  /* 0x0000523000027802 */ /* 0x000fe40000000f00 */
[----:B-1--45:R-:W-:Y:S05]  /*5220*/  CALL.REL.NOINC `($__internal_2_$__cuda_sm10x_tcgen05_guardrail_trap_unallocated_columns_being_dealloced) ;  /* 0x0000004400f87944 */ /* 0x032fea0003c00000 */
.L_x_105:
[----:B------:R-:W-:Y:S01]  /*5230*/  NOP ;  /* 0x0000000000007918 */ /* 0x000fe20000000000 */
[----:B-1----:R-:W-:Y:S05]  /*5240*/  EXIT ;  /* 0x000000000000794d */ /* 0x002fea0003800000 */
.L_x_87:
[----:B------:R-:W-:-:S09]  /*5250*/  UISETP.NE.OR UP2, UPT, UR8, 0x3, !UP2 ;  /* 0x000000030800788c */ /* 0x000fd2000d745670 */
[----:B------:R-:W-:Y:S05]  /*5260*/  BRA.U UP2, `(.L_x_106) ;  /* 0x0000000902fc7547 */ /* 0x000fea000b800000 */
[----:B------:R-:W1:Y:S01]  /*5270*/  LDC R0, c[0x0][0xb30] ;  /* 0x0002cc00ff007b82 */ /* 0x000e620000000800 */
[----:B------:R-:W2:Y:S01]  /*5280*/  LDCU.64 UR8, c[0x0][0x888] ;  /* 0x00011100ff0877ac */ /* 0x000ea20008000a00 */
[----:B------:R-:W-:Y:S01]  /*5290*/  IMAD.MOV.U32 R30, RZ, RZ, 0x1 ;  /* 0x00000001ff1e7424 */ /* 0x000fe200078e00ff */
[----:B------:R-:W-:Y:S01]  /*52a0*/  CS2R R28, SRZ ;  /* 0x00000000001c7805 */ /* 0x000fe2000001ff00 */
[----:B------:R-:W-:Y:S01]  /*52b0*/  IMAD.MOV.U32 R25, RZ, RZ, 0x1800 ;  /* 0x00001800ff197424 */ /* 0x000fe200078e00ff */
[----:B------:R-:W4:Y:S03]  /*52c0*/  LDCU.64 UR4, c[0x0][0x890] ;  /* 0x00011200ff0477ac */ /* 0x000f260008000a00 */
[----:B------:R-:W3:Y:S01]  /*52d0*/  LDC R19, c[0x0][0x370] ;  /* 0x0000dc00ff137b82 */ /* 0x000ee20000000800 */
[----:B------:R-:W-:Y:S01]  /*52e0*/  UMOV UR7, 0x400 ;  /* 0x0000040000077882 */ /* 0x000fe20000000000 */
[----:B------:R-:W-:-:S02]  /*52f0*/  UPLOP3.LUT UP1, UPT, UPT, UPT, UPT, 0x40, 0x4 ;  /* 0x000000000004789c */ /* 0x000fc40003f2e870 */
[----:B------:R-:W-:-:S04]  /*5300*/  ULEA UR7, UR37, UR7, 0x18 ;  /* 0x0000000725077291 */ /* 0x000fc8000f8ec0ff */
[----:B------:R-:W3:Y:S01]  /*5310*/  LDC R2, c[0x0][0xb0c] ;  /* 0x0002c300ff027b82 */ /* 0x000ee20000000800 */
[----:B--2---:R-:W-:Y:S02]  /*5320*/  UISETP.NE.U32.AND UP4, UPT, UR8, URZ, UPT ;  /* 0x000000ff0800728c */ /* 0x004fe4000bf85070 */
[----:B------:R-:W-:Y:S02]  /*5330*/  UIADD3 UR8, UPT, UPT, UR7, 0x2a0, URZ ;  /* 0x000002a007087890 */ /* 0x000fe4000fffe0ff */
[----:B----4-:R-:W-:-:S03]  /*5340*/  UISETP.NE.U32.AND UP5, UPT, UR4, URZ, UPT ;  /* 0x000000ff0400728c */ /* 0x010fc6000bfa5070 */
[----:B------:R-:W2:Y:S01]  /*5350*/  LDC R18, c[0x0][0xb20] ;  /* 0x0002c800ff127b82 */ /* 0x000ea20000000800 */
[----:B-1----:R-:W-:Y:S01]  /*5360*/  ISETP.NE.AND P1, PT, R0, 0x1, PT ;  /* 0x000000010000780c */ /* 0x002fe20003f25270 */
[----:B------:R-:W-:Y:S02]  /*5370*/  UISETP.NE.AND.EX UP4, UPT, UR9, URZ, UPT, UP4 ;  /* 0x000000ff0900728c */ /* 0x000fe4000bf85340 */
[----:B------:R-:W-:Y:S02]  /*5380*/  UPRMT UR37, UR37, 0x654, UR8 ;  /* 0x0000065425257896 */ /* 0x000fe40008000008 */
[----:B------:R-:W-:Y:S02]  /*5390*/  UISETP.NE.AND.EX UP5, UPT, UR5, URZ, UPT, UP5 ;  /* 0x000000ff0500728c */ /* 0x000fe4000bfa5350 */
[----:B------:R-:W1:Y:S08]  /*53a0*/  LDC.64 R32, c[0x0][0x348] ;  /* 0x0000d200ff207b82 */ /* 0x000e700000000a00 */
[----:B------:R-:W4:Y:S08]  /*53b0*/  LDC.64 R16, c[0x0][0xb10] ;  /* 0x0002c400ff107b82 */ /* 0x000f300000000a00 */
[----:B------:R-:W1:Y:S08]  /*53c0*/  LDC.64 R6, c[0x0][0xb18] ;  /* 0x0002c600ff067b82 */ /* 0x000e700000000a00 */
[----:B------:R-:W1:Y:S08]  /*53d0*/  LDC.64 R4, c[0x0][0xb28] ;  /* 0x0002ca00ff047b82 */ /* 0x000e700000000a00 */
[----:B--23--:R-:W1:Y:S02]  /*53e0*/  LDC R24, c[0x0][0x374] ;  /* 0x0000dd00ff187b82 */ /* 0x00ce640000000800 */
.L_x_114:
[C---:B------:R-:W-:Y:S02]  /*53f0*/  LEA R0, R29.reuse, UR7, 0x3 ;  /* 0x000000071d007c11 */ /* 0x040fe4000f8e18ff */
[----:B------:R-:W-:Y:S02]  /*5400*/  SHF.L.U32 R3, R28, 0x1f, RZ ;  /* 0x0000001f1c037819 */ /* 0x000fe400000006ff */
[----:B------:R-:W-:Y:S02]  /*5410*/  LEA R20, R29, UR7, 0x4 ;  /* 0x000000071d147c11 */ /* 0x000fe4000f8e20ff */
[----:B--2---:R-:W2:Y:S02]  /*5420*/  SYNCS.PHASECHK.TRANS64.TRYWAIT P0, [R0+URZ+0x2c0], R3 ;  /* 0x0002c003000075a7 */ /* 0x004ea400080011ff */
[----:B--2---:R-:W-:Y:S05]  /*5430*/  @!P0 BRA `(.L_x_107) ;  /* 0x0000004000d88947 */ /* 0x004fea0003800000 */
.L_x_239:
[----:B------:R-:W-:Y:S01]  /*5440*/  ISETP.GE.AND P0, PT, R60, 0x1, PT ;  /* 0x000000013c00780c */ /* 0x000fe20003f06270 */
[----:B------:R-:W3:Y:S01]  /*5450*/  LDS.128 R20, [R20+0x350] ;  /* 0x0003500014147984 */ /* 0x000ee20000000c00 */
[----:B------:R-:W-:Y:S01]  /*5460*/  ISETP.NE.U32.AND P4, PT, RZ, UR4, PT ;  /* 0x00000004ff007c0c */ /* 0x000fe2000bf85070 */
[----:B--2---:R-:W-:Y:S01]  /*5470*/  VIADD R0, R0, 0x2d0 ;  /* 0x000002d000007836 */ /* 0x004fe20000000000 */
[----:B------:R-:W-:Y:S02]  /*5480*/  SHF.L.U32 R26, R30, 0x1f, RZ ;  /* 0x0000001f1e1a7819 */ /* 0x000fe400000006ff */
[----:B------:R-:W-:Y:S02]  /*5490*/  ISETP.NE.AND.EX P4, PT, RZ, UR5, PT, P4 ;  /* 0x00000005ff007c0c */ /* 0x000fe4000bf85340 */
[----:B------:R-:W-:Y:S01]  /*54a0*/  PRMT R0, RZ, 0x654, R0 ;  /* 0x00000654ff007816 */ /* 0x000fe20000000000 */
[----:B------:R-:W-:Y:S01]  /*54b0*/  @!PT LDS RZ, [RZ] ;  /* 0x00000000fffff984 */ /* 0x000fe20000000800 */
[----:B------:R-:W-:Y:S01]  /*54c0*/  @!PT LDS RZ, [RZ] ;  /* 0x00000000fffff984 */ /* 0x000fe20000000800 */
[----:B------:R-:W-:Y:S01]  /*54d0*/  @!PT LDS RZ, [RZ] ;  /* 0x00000000fffff984 */ /* 0x000fe20000000800 */
[----:B------:R-:W-:Y:S01]  /*54e0*/  @!PT LDS RZ, [RZ] ;  /* 0x00000000fffff984 */ /* 0x000fe20000000800 */
[----:B------:R2:W-:Y:S06]  /*54f0*/  MEMBAR.ALL.CTA ;  /* 0x0000000000007992 */ /* 0x0005ec0000008000 */
[----:B--2---:R-:W2:Y:S02]  /*5500*/  FENCE.VIEW.ASYNC.S ;  /* 0x00000000000073c6 */ /* 0x004ea40000000000 */
[----:B--2---:R2:W-:Y:S01]  /*5510*/  SYNCS.ARRIVE.TRANS64.RED.A1T0 RZ, [R0+URZ], RZ ;  /* 0x000000ff00ff79a7 */ /* 0x0045e200081004ff */
[----:B---3--:R-:W-:Y:S11]  /*5520*/  LOP3.LUT P3, RZ, R22, 0x1, RZ, 0xc0, !PT ;  /* 0x0000000116ff7812 */ /* 0x008ff6000786c0ff */
[----:B------:R-:W-:Y:S02]  /*5530*/  @!UPT UIADD3 URZ, UPT, UPT, URZ, URZ, URZ ;  /* 0x000000fffffff290 */ /* 0x000fe4000fffe0ff */
[----:B------:R-:W-:Y:S02]  /*5540*/  @P3 MOV R13, R20 ;  /* 0x00000014000d3202 */ /* 0x000fe40000000f00 */
[----:B------:R-:W-:Y:S01]  /*5550*/  @P3 LOP3.LUT R8, R21, 0xffff, RZ, 0xc0, !PT ;  /* 0x0000ffff15083812 */ /* 0x000fe200078ec0ff */
[----:B--2---:R-:W-:Y:S06]  /*5560*/  @!P0 BRA `(.L_x_108) ;  /* 0x0000000000a48947 */ /* 0x004fec0003800000 */
[----:B-1----:R-:W-:Y:S01]  /*5570*/  IMAD.HI.U32 R31, R24, R7, RZ ;  /* 0x00000007181f7227 */ /* 0x002fe200078e00ff */
[----:B------:R-:W-:Y:S02]  /*5580*/  ISETP.NE.AND P0, PT, R6, 0x1, PT ;  /* 0x000000010600780c */ /* 0x000fe40003f05270 */
[----:B------:R-:W-:Y:S01]  /*5590*/  ISETP.NE.AND P2, PT, R60, 0x1, PT ;  /* 0x000000013c00780c */ /* 0x000fe20003f45270 */
[----:B----4-:R-:W-:Y:S01]  /*55a0*/  IMAD.HI.U32 R34, R19, R16, RZ ;  /* 0x0000001013227227 */ /* 0x010fe200078e00ff */
[----:B------:R-:W-:Y:S02]  /*55b0*/  SHF.R.U32.HI R31, RZ, R18, R31 ;  /* 0x00000012ff1f7219 */ /* 0x000fe4000001161f */
[----:B------:R-:W-:Y:S01]  /*55c0*/  ISETP.NE.AND P5, PT, R2, 0x1, PT ;  /* 0x000000010200780c */ /* 0x000fe20003fa5270 */
[----:B------:R-:W-:Y:S01]  /*55d0*/  IMAD.HI.U32 R36, R13, R16, RZ ;  /* 0x000000100d247227 */ /* 0x000fe200078e00ff */
[----:B------:R-:W-:Y:S02]  /*55e0*/  SHF.R.U32.HI R34, RZ, R17, R34 ;  /* 0x00000011ff227219 */ /* 0x000fe40000011622 */
[----:B------:R-:W-:Y:S01]  /*55f0*/  SEL R3, R24, R31, !P0 ;  /* 0x0000001f18037207 */ /* 0x000fe20004000000 */
[C---:B------:R-:W-:Y:S01]  /*5600*/  IMAD.HI.U32 R31, R8.reuse, R7, RZ ;  /* 0x00000007081f7227 */ /* 0x040fe200078e00ff */
[----:B------:R-:W-:Y:S02]  /*5610*/  SEL R11, R19, R34, !P5 ;  /* 0x00000022130b7207 */ /* 0x000fe40006800000 */
[----:B------:R-:W-:Y:S01]  /*5620*/  SHF.R.U32.HI R36, RZ, R17, R36 ;  /* 0x00000011ff247219 */ /* 0x000fe20000011624 */
[----:B------:R-:W-:Y:S01]  /*5630*/  IMAD.HI.U32 R38, R3, R4, RZ ;  /* 0x0000000403267227 */ /* 0x000fe200078e00ff */
[----:B------:R-:W-:Y:S03]  /*5640*/  SHF.R.U32.HI R31, RZ, R18, R31 ;  /* 0x00000012ff1f7219 */ /* 0x000fe6000001161f */
[----:B------:R-:W-:Y:S01]  /*5650*/  IMAD.HI.U32 R34, R11, R4, RZ ;  /* 0x000000040b227227 */ /* 0x000fe200078e00ff */
[----:B------:R-:W-:Y:S02]  /*5660*/  @P2 SHF.R.U32.HI R3, RZ, R5, R38 ;  /* 0x00000005ff032219 */ /* 0x000fe40000011626 */
[----:B------:R-:W-:Y:S02]  /*5670*/  SEL R9, R8, R31, !P0 ;  /* 0x0000001f08097207 */ /* 0x000fe40004000000 */
[----:B------:R-:W-:Y:S01]  /*5680*/  @P2 SHF.R.U32.HI R11, RZ, R5, R34 ;  /* 0x00000005ff0b2219 */ /* 0x000fe20000011622 */
[C---:B------:R-:W-:Y:S01]  /*5690*/  IMAD R10, R60.reuse, R3, RZ ;  /* 0x000000033c0a7224 */ /* 0x040fe200078e02ff */
[----:B------:R-:W-:Y:S01]  /*56a0*/  SEL R3, R13, R36, !P5 ;  /* 0x000000240d037207 */ /* 0x000fe20006800000 */
[C---:B------:R-:W-:Y:S03]  /*56b0*/  IMAD.HI.U32 R14, R9.reuse, R4, RZ ;  /* 0x00000004090e7227 */ /* 0x040fe600078e00ff */
[----:B------:R-:W-:Y:S01]  /*56c0*/  ISETP.GE.AND P0, PT, R9, R10, PT ;  /* 0x0000000a0900720c */ /* 0x000fe20003f06270 */
[C---:B------:R-:W-:Y:S01]  /*56d0*/  IMAD R12, R60.reuse, R11, RZ ;  /* 0x0000000b3c0c7224 */ /* 0x040fe200078e02ff */
[-C--:B------:R-:W-:Y:S04]  /*56e0*/  SHF.R.U32.HI R14, RZ, R5.reuse, R14 ;  /* 0x00000005ff0e7219 */ /* 0x080fe8000001160e */
[----:B------:R-:W-:Y:S02]  /*56f0*/  ISETP.GE.OR P0, PT, R3, R12, P0 ;  /* 0x0000000c0300720c */ /* 0x000fe40000706670 */
[----:B------:R-:W-:Y:S05]  /*5700*/  SEL R15, R9, R14, !P2 ;  /* 0x0000000e090f7207 */ /* 0x000fea0005000000 */
[----:B------:R-:W-:Y:S04]  /*5710*/  IMAD.MOV R14, RZ, RZ, -R15 ;  /* 0x000000ffff0e7224 */ /* 0x000fe800078e0a0f */
[----:B------:R-:W-:Y:S02]  /*5720*/  IMAD R14, R60, R14, R9 ;  /* 0x0000000e3c0e7224 */ /* 0x000fe400078e0209 */
[C---:B------:R-:W-:Y:S05]  /*5730*/  @!P0 IMAD.HI.U32 R10, R3.reuse, R4, RZ ;  /* 0x00000004030a8227 */ /* 0x040fea00078e00ff */
[----:B------:R-:W-:Y:S04]  /*5740*/  @!P0 SHF.R.U32.HI R10, RZ, R5, R10 ;  /* 0x00000005ff0a8219 */ /* 0x000fe8000001160a */
[----:B------:R-:W-:Y:S01]  /*5750*/  @!P0 SEL R0, R3, R10, !P2 ;  /* 0x0000000a03008207 */ /* 0x000fe20005000000 */
[----:B------:R-:W-:Y:S03]  /*5760*/  IMAD.MOV R10, RZ, RZ, -R3 ;  /* 0x000000ffff0a7224 */ /* 0x000fe600078e0a03 */
[----:B------:R-:W-:Y:S01]  /*5770*/  @!P0 IADD3 R15, PT, PT, R15, -R0, RZ ;  /* 0x800000000f0f8210 */ /* 0x000fe20007ffe0ff */
[----:B------:R-:W-:Y:S01]  /*5780*/  @!P0 IMAD R0, R11, R14, R0 ;  /* 0x0000000e0b008224 */ /* 0x000fe200078e0200 */
[----:B------:R-:W-:Y:S01]  /*5790*/  IADD3 R11, PT, PT, -R9, RZ, RZ ;  /* 0x000000ff090b7210 */ /* 0x000fe20007ffe1ff */
[----:B------:R-:W-:Y:S02]  /*57a0*/  IMAD R13, R2, R10, R13 ;  /* 0x0000000a020d7224 */ /* 0x000fe400078e020d */
[----:B------:R-:W-:Y:S02]  /*57b0*/  @!P0 IMAD R9, R15, R60, R3 ;  /* 0x0000003c0f098224 */ /* 0x000fe400078e0203 */
[----:B------:R-:W-:Y:S02]  /*57c0*/  @!P0 IMAD.MOV.U32 R3, RZ, RZ, R0 ;  /* 0x000000ffff038224 */ /* 0x000fe400078e0000 */
[----:B------:R-:W-:Y:S02]  /*57d0*/  IMAD R8, R6, R11, R8 ;  /* 0x0000000b06087224 */ /* 0x000fe400078e0208 */
[----:B------:R-:W-:Y:S02]  /*57e0*/  IMAD R13, R3, R2, R13 ;  /* 0x00000002030d7224 */ /* 0x000fe400078e020d */
[----:B------:R-:W-:Y:S02]  /*57f0*/  IMAD R8, R9, R6, R8 ;  /* 0x0000000609087224 */ /* 0x000fe400078e0208 */
.L_x_108:
[----:B------:R-:W-:Y:S05]  /*5800*/  BRA.U UP1, `(.L_x_109) ;  /* 0x0000000101107547 */ /* 0x000fea000b800000 */
[----:B------:R-:W-:Y:S04]  /*5810*/  MOV R0, UR6 ;  /* 0x0000000600007c02 */ /* 0x000fe80008000f00 */
[----:B------:R-:W-:Y:S04]  /*5820*/  SHF.L.U32 R3, R0, 0x1f, RZ ;  /* 0x0000001f00037819 */ /* 0x000fe800000006ff */
[----:B------:R-:W2:Y:S02]  /*5830*/  SYNCS.PHASECHK.TRANS64.TRYWAIT P0, [UR7+0x2b8], R3 ;  /* 0x0002b803ff0075a7 */ /* 0x000ea40008001107 */
[----:B--2---:R-:W-:Y:S05]  /*5840*/  @!P0 BRA `(.L_x_110) ;  /* 0x0000003c00e88947 */ /* 0x004fea0003800000 */
.L_x_109:
[----:B------:R-:W-:Y:S05]  /*5850*/  BRA.U !UP5, `(.L_x_111) ;  /* 0x000000010d347547 */ /* 0x000fea000b800000 */
[----:B------:R-:W-:Y:S01]  /*5860*/  UPLOP3.LUT UP0, UPT, UPT, UPT, UP4, 0x80, 0x8 ;  /* 0x000000000008789c */ /* 0x000fe20003f0f040 */
[----:B--2---:R-:W-:Y:S02]  /*5870*/  HFMA2 R0, -RZ, RZ, 0, 5.9604644775390625e-08 ;  /* 0x00000001ff007431 */ /* 0x004fe400000001ff */
[----:B------:R-:W-:Y:S03]  /*5880*/  IMAD.MOV.U32 R134, RZ, RZ, 0x1 ;  /* 0x00000001ff867424 */ /* 0x000fe600078e00ff */
[----:B------:R-:W-:Y:S05]  /*5890*/  PLOP3.LUT P0, PT, PT, PT, UP0, 0x80, 0x8 ;  /* 0x000000000008781c */ /* 0x000fea0003f0f008 */
[----:B------:R-:W2:Y:S01]  /*58a0*/  @UP0 LDCU.64 UR10, c[0x0][0x888] ;  /* 0x00011100ff0a07ac */ /* 0x000ea20008000a00 */
[----:B------:R-:W-:Y:S07]  /*58b0*/  @UP0 UIMAD UR8, UR36, UR4, URZ ;  /* 0x00000004240802a4 */ /* 0x000fee000f8e02ff */
[----:B------:R-:W-:Y:S01]  /*58c0*/  @!P0 PRMT R134, R0, 0x7610, R134 ;  /* 0x0000761000868816 */ /* 0x000fe20000000086 */
[----:B--2---:R-:W-:Y:S03]  /*58d0*/  @UP0 UIMAD.WIDE UR10, UR8, 0x4, UR10 ;  /* 0x00000004080a08a5 */ /* 0x004fe6000f8e020a */
[----:B------:R-:W2:Y:S03]  /*58e0*/  @!UP0 LDCU UR8, c[0x0][0x880] ;  /* 0x00011000ff0887ac */ /* 0x000ea60008000800 */
[----:B------:R-:W-:Y:S01]  /*58f0*/  IMAD.U32 R10, RZ, RZ, UR10 ;  /* 0x0000000aff0a7e24 */ /* 0x000fe2000f8e00ff */
[----:B------:R-:W-:Y:S05]  /*5900*/  MOV R11, UR11 ;  /* 0x0000000b000b7c02 */ /* 0x000fea0008000f00 */
[----:B-----5:R3:W5:Y:S02]  /*5910*/  @P0 LDG.E R69, desc[UR40][R10.64] ;  /* 0x000000280a450981 */ /* 0x020764000c1e1900 */
[----:B--23--:R-:W-:Y:S07]  /*5920*/  @!P0 IMAD.U32 R69, RZ, RZ, UR8 ;  /* 0x00000008ff458e24 */ /* 0x00cfee000f8e00ff */
.L_x_111:
[----:B-----5:R-:W-:Y:S01]  /*5930*/  @!P4 FSETP.EQ.AND P5, PT, R69, RZ, PT ;  /* 0x000000ff4500c20b */ /* 0x020fe20003fa2000 */
[----:B------:R-:W-:Y:S01]  /*5940*/  @!UPT UIADD3 URZ, UPT, UPT, URZ, URZ, URZ ;  /* 0x000000fffffff290 */ /* 0x000fe2000fffe0ff */
[----:B------:R-:W-:Y:S11]  /*5950*/  @!P4 BRA `(.L_x_112) ;  /* 0x000000000014c947 */ /* 0x000ff60003800000 */
[----:B------:R-:W-:Y:S02]  /*5960*/  LOP3.LUT P0, RZ, R134, 0xff, RZ, 0xc0, !PT ;  /* 0x000000ff86ff7812 */ /* 0x000fe4000780c0ff */
[----:B------:R-:W-:Y:S04]  /*5970*/  PLOP3.LUT P5, PT, PT, PT, UP0, 0x80, 0x8 ;  /* 0x000000000008781c */ /* 0x000fe80003faf008 */
[----:B------:R-:W-:Y:S07]  /*5980*/  PLOP3.LUT P5, PT, P5, PT, PT, 0x8, 0x80 ;  /* 0x000000000080781c */ /* 0x000fee0002fae170 */
[----:B------:R-:W-:Y:S11]  /*5990*/  @P0 FSETP.EQ.AND P5, PT, R69, RZ, PT ;  /* 0x000000ff4500020b */ /* 0x000ff60003fa2000 */
[----:B------:R-:W-:Y:S02]  /*59a0*/  @!UPT UIADD3 URZ, UPT, UPT, URZ, URZ, URZ ;  /* 0x000000fffffff290 */ /* 0x000fe4000fffe0ff */
.L_x_112:
[----:B------:R-:W3:Y:S01]  /*59b0*/  SYNCS.PHASECHK.TRANS64.TRYWAIT P4, [UR7+0x2a8], R26 ;  /* 0x0002a81aff0075a7 */ /* 0x000ee20008081107 */
[----:B------:R-:W-:Y:S01]  /*59c0*/  @P3 SHF.R.U32.HI R27, RZ, 0x10, R21 ;  /* 0x00000010ff1b3819 */ /* 0x000fe20000011615 */
[----:B------:R-:W-:Y:S01]  /*59d0*/  VIADD R29, R29, 0x1 ;  /* 0x000000011d1d7836 */ /* 0x000fe20000000000 */
[----:B------:R-:W5:Y:S08]  /*59e0*/  LDC.64 R14, c[0x0][0xb10] ;  /* 0x0002c400ff0e7b82 */ /* 0x000f700000000a00 */
[----:B------:R-:W1:Y:S08]  /*59f0*/  LDC.64 R10, c[0x0][0xb18] ;  /* 0x0002c600ff0a7b82 */ /* 0x000e700000000a00 */
[----:B--2---:R-:W2:Y:S08]  /*5a00*/  @!P1 LDC R0, c[0x0][0xb20] ;  /* 0x0002c800ff009b82 */ /* 0x004eb00000000800 */
[----:B------:R-:W4:Y:S01]  /*5a10*/  @!P1 LDC R3, c[0x0][0xb0c] ;  /* 0x0002c300ff039b82 */ /* 0x000f220000000800 */
[----:B-----5:R-:W-:Y:S05]  /*5a20*/  @!P1 IMAD.HI.U32 R14, R13, R14, RZ ;  /* 0x0000000e0d0e9227 */ /* 0x020fea00078e00ff */
[----:B------:R-:W-:Y:S01]  /*5a30*/  @!P1 SHF.R.U32.HI R14, RZ, R15, R14 ;  /* 0x0000000fff0e9219 */ /* 0x000fe2000001160e */
[----:B-1----:R-:W-:Y:S01]  /*5a40*/  @!P1 IMAD.HI.U32 R11, R8, R11, RZ ;  /* 0x0000000b080b9227 */ /* 0x002fe200078e00ff */
[----:B------:R-:W-:Y:S04]  /*5a50*/  @!P1 ISETP.NE.AND P0, PT, R10, 0x1, PT ;  /* 0x000000010a00980c */ /* 0x000fe80003f05270 */
[----:B--2---:R-:W-:Y:S02]  /*5a60*/  @!P1 SHF.R.U32.HI R9, RZ, R0, R11 ;  /* 0x00000000ff099219 */ /* 0x004fe4000001160b */
[----:B----4-:R-:W-:Y:S02]  /*5a70*/  @!P1 ISETP.NE.AND P2, PT, R3, 0x1, PT ;  /* 0x000000010300980c */ /* 0x010fe40003f45270 */
[----:B------:R-:W-:Y:S02]  /*5a80*/  @!P1 SEL R9, R8, R9, !P0 ;  /* 0x0000000908099207 */ /* 0x000fe40004000000 */
[----:B------:R-:W-:Y:S02]  /*5a90*/  ELECT P0, URZ, PT ;  /* 0x0000000000ff782f */ /* 0x000fe40003800000 */
[----:B------:R-:W-:Y:S05]  /*5aa0*/  @!P1 SEL R14, R13, R14, !P2 ;  /* 0x0000000e0d0e9207 */ /* 0x000fea0005000000 */
[----:B------:R-:W-:Y:S02]  /*5ab0*/  @!P1 IMAD.IADD R0, R9, 0x1, -R14 ;  /* 0x0000000109009824 */ /* 0x000fe400078e0a0e */
[----:B------:R-:W-:Y:S02]  /*5ac0*/  @!P1 IMAD.IADD R9, R14, 0x1, -R9 ;  /* 0x000000010e099824 */ /* 0x000fe400078e0a09 */
[----:B------:R-:W-:Y:S02]  /*5ad0*/  @!P1 IMAD R13, R0, R3, R13 ;  /* 0x00000003000d9224 */ /* 0x000fe400078e020d */
[----:B------:R-:W-:Y:S01]  /*5ae0*/  @!P1 IMAD R8, R9, R10, R8 ;  /* 0x0000000a09089224 */ /* 0x000fe200078e0208 */
[----:B---3--:R-:W-:Y:S06]  /*5af0*/  @!P4 BRA `(.L_x_113) ;  /* 0x0000003c0054c947 */ /* 0x008fec0003800000 */
.L_x_242:
[----:B------:R-:W-:Y:S01]  /*5b00*/  PLOP3.LUT P5, PT, P5, P0, PT, 0xf2, 0x2f ;  /* 0x00000000002f781c */ /* 0x000fe20002fa1e72 */
[----:B------:R-:W-:Y:S01]  /*5b10*/  UMOV UR14, 0x0 ;  /* 0x00000000000e7882 */ /* 0x000fe20000000000 */
[----:B------:R-:W-:Y:S01]  /*5b20*/  UMOV UR15, 0x10000000 ;  /* 0x10000000000f7882 */ /* 0x000fe20000000000 */
[----:B------:R-:W-:Y:S01]  /*5b30*/  LOP3.LUT R30, R30, 0x1, RZ, 0x3c, !PT ;  /* 0x000000011e1e7812 */ /* 0x000fe200078e3cff */
[----:B------:R-:W-:Y:S01]  /*5b40*/  UMOV UR28, UR36 ;  /* 0x00000024001c7c82 */ /* 0x000fe20008000000 */
[----:B------:R-:W-:Y:S01]  /*5b50*/  UMOV UR20, UR36 ;  /* 0x0000002400147c82 */ /* 0x000fe20008000000 */
[----:B------:R-:W-:Y:S01]  /*5b60*/  UMOV UR12, UR36 ;  /* 0x00000024000c7c82 */ /* 0x000fe20008000000 */
[----:B------:R-:W-:Y:S06]  /*5b70*/  @P3 R2UR UR36, R27 ;  /* 0x000000001b2432ca */ /* 0x000fec00000e0000 */
[----:B-1----:R-:W-:Y:S01]  /*5b80*/  @!P5 IADD3 R3, P0, PT, R32, 0x580, RZ ;  /* 0x000005802003d810 */ /* 0x002fe20007f1e0ff */
[----:B------:R-:W-:Y:S01]  /*5b90*/  @!P5 IMAD R133, R133, 0x60, RZ ;  /* 0x000000608585d824 */ /* 0x000fe200078e02ff */
[----:B------:R-:W-:Y:S01]  /*5ba0*/  VOTEU.ALL UP1, P5 ;  /* 0x0000000000ff7886 */ /* 0x000fe20002820000 */
[----:B------:R-:W-:Y:S01]  /*5bb0*/  @!P5 IMAD.SHL.U32 R135, R135, 0x40, RZ ;  /* 0x000000408787d824 */ /* 0x000fe200078e00ff */
[----:B------:R-:W-:Y:S01]  /*5bc0*/  @!P5 R2UR UR9, R3 ;  /* 0x000000000309d2ca */ /* 0x000fe200000e0000 */
[----:B------:R-:W-:Y:S01]  /*5bd0*/  @!P5 IMAD.X R0, RZ, RZ, R33, P0 ;  /* 0x000000ffff00d224 */ /* 0x000fe200000e0621 */
[----:B------:R-:W-:Y:S01]  /*5be0*/  @!P5 R2UR UR26, R133 ;  /* 0x00000000851ad2ca */ /* 0x000fe200000e0000 */
[----:B------:R-:W-:Y:S01]  /*5bf0*/  @!UP1 UIADD3 UR25, UPT, UPT, UR7, 0x2a0, URZ ;  /* 0x000002a007199890 */ /* 0x000fe2000fffe0ff */
[----:B------:R-:W-:Y:S01]  /*5c00*/  @!P5 R2UR UR27, R135 ;  /* 0x00000000871bd2ca */ /* 0x000fe200000e0000 */
[----:B------:R-:W-:Y:S01]  /*5c10*/  @!UP1 UIADD3 UR24, UPT, UPT, UR7, 0x400, URZ ;  /* 0x0000040007189890 */ /* 0x000fe2000fffe0ff */
[----:B------:R-:W-:Y:S01]  /*5c20*/  @!P5 R2UR UR8, R0 ;  /* 0x000000000008d2ca */ /* 0x000fe200000e0000 */
[----:B------:R-:W-:Y:S01]  /*5c30*/  VOTEU.ALL UP3, P5 ;  /* 0x0000000000ff7886 */ /* 0x000fe20002860000 */
[----:B------:R-:W-:Y:S01]  /*5c40*/  @!UP1 UIADD3 UR16, UPT, UPT, UR7, 0xc00, URZ ;  /* 0x00000c0007109890 */ /* 0x000fe2000fffe0ff */
[C---:B------:R-:W-:Y:S01]  /*5c50*/  ISETP.NE.AND P0, PT, R29.reuse, 0x2, PT ;  /* 0x000000021d00780c */ /* 0x040fe20003f05270 */
[----:B------:R-:W-:Y:S01]  /*5c60*/  VOTEU.ALL UP2, P5 ;  /* 0x0000000000ff7886 */ /* 0x000fe20002840000 */
[----:B------:R-:W-:Y:S01]  /*5c70*/  UMOV UR17, UR25 ;  /* 0x0000001900117c82 */ /* 0x000fe20008000000 */
[----:B------:R-:W-:Y:S01]  /*5c80*/  IMAD.IADD R133, R8, 0x1, R117 ;  /* 0x0000000108857824 */ /* 0x000fe200078e0275 */
[----:B------:R-:W-:Y:S01]  /*5c90*/  SEL R3, RZ, 0x1, P0 ;  /* 0x00000001ff037807 */ /* 0x000fe20000000000 */
[----:B------:R-:W-:Y:S01]  /*5ca0*/  IMAD.U32 R10, RZ, RZ, UR9 ;  /* 0x00000009ff0a7e24 */ /* 0x000fe2000f8e00ff */
[----:B------:R-:W-:Y:S01]  /*5cb0*/  @!UP1 UIADD3 UR18, UPT, UPT, UR26, 0x20, URZ ;  /* 0x000000201a129890 */ /* 0x000fe2000fffe0ff */
[----:B------:R-:W-:Y:S01]  /*5cc0*/  SEL R29, R29, RZ, P0 ;  /* 0x000000ff1d1d7207 */ /* 0x000fe20000000000 */
[----:B------:R-:W-:Y:S01]  /*5cd0*/  UMOV UR19, UR27 ;  /* 0x0000001b00137c82 */ /* 0x000fe20008000000 */
[----:B------:R-:W-:Y:S01]  /*5ce0*/  @!UP1 UIADD3 UR10, UPT, UPT, UR26, 0x40, URZ ;  /* 0x000000401a0a9890 */ /* 0x000fe2000fffe0ff */
[----:B------:R-:W-:Y:S01]  /*5cf0*/  IMAD.U32 R11, RZ, RZ, UR8 ;  /* 0x00000008ff0b7e24 */ /* 0x000fe2000f8e00ff */
[----:B------:R-:W-:Y:S01]  /*5d00*/  @!P5 R2UR UR22, R10 ;  /* 0x000000000a16d2ca */ /* 0x000fe200000e0000 */
[----:B------:R-:W-:Y:S01]  /*5d10*/  @!UP1 UIADD3 UR8, UPT, UPT, UR7, 0x1400, URZ ;  /* 0x0000140007089890 */ /* 0x000fe2000fffe0ff */
[----:B------:R-:W-:Y:S01]  /*5d20*/  LOP3.LUT R28, R28, R3, RZ, 0x3c, !PT ;  /* 0x000000031c1c7212 */ /* 0x000fe200078e3cff */
[----:B------:R-:W-:Y:S01]  /*5d30*/  VOTEU.ALL UP1, P5 ;  /* 0x0000000000ff7886 */ /* 0x000fe20002820000 */
[----:B------:R-:W-:Y:S01]  /*5d40*/  @!P5 R2UR UR23, R11 ;  /* 0x000000000b17d2ca */ /* 0x000fe200000e0000 */
[----:B------:R-:W-:Y:S01]  /*5d50*/  UMOV UR9, UR25 ;  /* 0x0000001900097c82 */ /* 0x000fe20008000000 */
[----:B------:R-:W-:Y:S01]  /*5d60*/  UMOV UR11, UR27 ;  /* 0x0000001b000b7c82 */ /* 0x000fe20008000000 */
[----:B------:R-:W-:Y:S10]  /*5d70*/  IMAD.IADD R135, R13, 0x1, R132 ;  /* 0x000000010d877824 */ /* 0x000ff400078e0284 */
[----:B------:R2:W-:Y:S01]  /*5d80*/  @!UP3 UTMALDG.3D [UR24], [UR22], desc[UR14] ;  /* 0x00000e181600b5b4 */ /* 0x0005e20008011000 */
[----:B------:R2:W-:Y:S01]  /*5d90*/  @!UP2 UTMALDG.3D [UR16], [UR22], desc[UR14] ;  /* 0x00000e101600a5b4 */ /* 0x0005e20008011000 */
[----:B------:R2:W-:Y:S01]  /*5da0*/  @!UP1 UTMALDG.3D [UR8], [UR22], desc[UR14] ;  /* 0x00000e08160095b4 */ /* 0x0005e20008011000 */
[----:B------:R2:W-:Y:S01]  /*5db0*/  @!P5 SYNCS.ARRIVE.TRANS64.RED.A0TR RZ, [UR7+0x2a0], R25 ;  /* 0x0002a019ffffd9a7 */ /* 0x0005e20008300407 */
[----:B------:R-:W-:Y:S01]  /*5dc0*/  UPLOP3.LUT UP1, UPT, UPT, UPT, UPT, 0x80, 0x8 ;  /* 0x000000000008789c */ /* 0x000fe20003f2f070 */
[----:B------:R-:W-:Y:S01]  /*5dd0*/  SYNCS.ARRIVE.TRANS64.RED.A1T0 RZ, [UR37], RZ ;  /* 0x000000ffffff79a7 */ /* 0x000fe20008100425 */
[----:B------:R-:W-:Y:S09]  /*5de0*/  @P3 BRA `(.L_x_114) ;  /* 0xfffffff400803947 */ /* 0x000ff2000383ffff */
[----:B------:R-:W-:Y:S07]  /*5df0*/  MOV R0, UR7 ;  /* 0x0000000700007c02 */ /* 0x000fee0008000f00 */
.L_x_115:
[----:B-1----:R-:W-:-:S04]  /*5e00*/  SHF.L.U32 R3, R30, 0x1f, RZ ;  /* 0x0000001f1e037819 */ /* 0x002fc800000006ff */
[----:B------:R1:W3:Y:S03]  /*5e10*/  SYNCS.PHASECHK.TRANS64.TRYWAIT P0, [R0+URZ+0x2a8], R3 ;  /* 0x0002a803000075a7 */ /* 0x0002e600080011ff */
[----:B---3--:R-:W-:Y:S05]  /*5e20*/  @!P0 NANOSLEEP.SYNCS 0x989680 ;  /* 0x009896800000895d */ /* 0x008fea0003900000 */
[----:B------:R-:W3:Y:S02]  /*5e30*/  @!P0 SYNCS.PHASECHK.TRANS64 P0, [R0+URZ+0x2a8], R3 ;  /* 0x0002a803000085a7 */ /* 0x000ee400080010ff */
[----:B--23--:R-:W-:Y:S05]  /*5e40*/  @P0 EXIT ;  /* 0x000000000000094d */ /* 0x00cfea0003800000 */
[----:B------:R-:W-:Y:S05]  /*5e50*/  BRA `(.L_x_115) ;  /* 0xfffffffc00e87947 */ /* 0x000fea000383ffff */
.L_x_106:
[----:B------:R-:W-:-:S06]  /*5e60*/  UISETP.GE.AND UP1, UPT, UR8, 0x4, UPT ;  /* 0x000000040800788c */ /* 0x000fcc000bf26270 */
[----:B------:R-:W-:-:S13]  /*5e70*/  PLOP3.LUT P0, PT, PT, PT, UP1, 0x80, 0x8 ;  /* 0x000000000008781c */ /* 0x000fda0003f0f018 */
[----:B------:R-:W-:Y:S05]  /*5e80*/  @!P0 EXIT ;  /* 0x000000000000894d */ /* 0x000fea0003800000 */
[----:B------:R-:W-:Y:S01]  /*5e90*/  BAR.SYNC.DEFER_BLOCKING 0x6, 0xa0 ;  /* 0x0182800000007b1d */ /* 0x000fe20000010000 */
[C---:B------:R-:W-:Y:S01]  /*5ea0*/  IMAD.SHL.U32 R5, R143.reuse, 0x20, RZ ;  /* 0x000000208f057824 */ /* 0x040fe200078e00ff */
[----:B------:R-:W-:Y:S01]  /*5eb0*/  CS2R R148, SRZ ;  /* 0x0000000000947805 */ /* 0x000fe2000001ff00 */
[C---:B------:R-:W-:Y:S02]  /*5ec0*/  IMAD.SHL.U32 R0, R143.reuse, 0x10, RZ ;  /* 0x000000108f007824 */ /* 0x040fe400078e00ff */
[----:B------:R-:W-:Y:S01]  /*5ed0*/  IMAD.SHL.U32 R144, R143, 0x4, RZ ;  /* 0x000000048f907824 */ /* 0x000fe200078e00ff */
[----:B------:R-:W-:Y:S02]  /*5ee0*/  UMOV UR43, 0x400 ;  /* 0x00000400002b7882 */ /* 0x000fe40000000000 */
[----:B------:R-:W1:Y:S01]  /*5ef0*/  LDC R141, c[0x0][0x370] ;  /* 0x0000dc00ff8d7b82 */ /* 0x000e620000000800 */
[----:B------:R-:W-:Y:S01]  /*5f00*/  ULEA UR43, UR37, UR43, 0x18 ;  /* 0x0000002b252b7291 */ /* 0x000fe2000f8ec0ff */
[----:B------:R-:W-:Y:S01]  /*5f10*/  LOP3.LUT R2, R5, 0x80, RZ, 0xc0, !PT ;  /* 0x0000008005027812 */ /* 0x000fe200078ec0ff */
[----:B------:R-:W-:Y:S01]  /*5f20*/  IMAD.MOV.U32 R64, RZ, RZ, RZ ;  /* 0x000000ffff407224 */ /* 0x000fe200078e00ff */
[----:B------:R-:W-:Y:S01]  /*5f30*/  LOP3.LUT R0, R0, 0x600, RZ, 0xc0, !PT ;  /* 0x0000060000007812 */ /* 0x000fe200078ec0ff */
[----:B------:R-:W-:Y:S01]  /*5f40*/  UIADD3 UR4, UPT, UPT, UR43, 0x1c00, URZ ;  /* 0x00001c002b047890 */ /* 0x000fe2000fffe0ff */
[----:B------:R-:W-:Y:S01]  /*5f50*/  LOP3.LUT R7, R2, 0x10, R143, 0xf8, !PT ;  /* 0x0000001002077812 */ /* 0x000fe200078ef88f */
[----:B------:R-:W-:Y:S01]  /*5f60*/  IMAD.U32 R2, R143, 0x10000, RZ ;  /* 0x000100008f027824 */ /* 0x000fe200078e00ff */
[----:B------:R-:W2:Y:S01]  /*5f70*/  LDC R62, c[0x0][0xb0c] ;  /* 0x0002c300ff3e7b82 */ /* 0x000ea20000000800 */
[--C-:B------:R-:W-:Y:S01]  /*5f80*/  LOP3.LUT R0, R0, 0x60, R5.reuse, 0xf8, !PT ;  /* 0x0000006000007812 */ /* 0x100fe200078ef805 */
[----:B------:R-:W-:Y:S01]  /*5f90*/  IMAD.MOV.U32 R152, RZ, RZ, RZ ;  /* 0x000000ffff987224 */ /* 0x000fe200078e00ff */
[----:B------:R-:W-:Y:S01]  /*5fa0*/  LOP3.LUT R144, R7, 0x10, R144, 0x78, !PT ;  /* 0x0000001007907812 */ /* 0x000fe200078e7890 */
[----:B------:R-:W-:Y:S01]  /*5fb0*/  IMAD.MOV.U32 R147, RZ, RZ, RZ ;  /* 0x000000ffff937224 */ /* 0x000fe200078e00ff */
[----:B------:R-:W-:Y:S01]  /*5fc0*/  LOP3.LUT R2, R2, 0x600000, RZ, 0xc0, !PT ;  /* 0x0060000002027812 */ /* 0x000fe200078ec0ff */
[----:B------:R-:W-:Y:S01]  /*5fd0*/  IMAD.U32 R150, RZ, RZ, UR4 ;  /* 0x00000004ff967e24 */ /* 0x000fe2000f8e00ff */
[----:B------:R-:W-:Y:S01]  /*5fe0*/  LOP3.LUT R5, R0, 0x100, R5, 0xf8, !PT ;  /* 0x0000010000057812 */ /* 0x000fe200078ef805 */
[----:B------:R-:W4:Y:S01]  /*5ff0*/  LDC R140, c[0x0][0xb20] ;  /* 0x0002c800ff8c7b82 */ /* 0x000f220000000800 */
[----:B------:R-:W3:Y:S01]  /*6000*/  LDS R3, [UR43+0x370] ;  /* 0x0003702bff037984 */ /* 0x000ee20008000800 */
[----:B------:R-:W1:Y:S01]  /*6010*/  LDCU.64 UR46, c[0x0][0x348] ;  /* 0x00006900ff2e77ac */ /* 0x000e620008000a00 */
[----:B------:R-:W-:Y:S01]  /*6020*/  LOP3.LUT R144, R5, R144, RZ, 0xfc, !PT ;  /* 0x0000009005907212 */ /* 0x000fe200078efcff */
[----:B------:R-:W1:Y:S04]  /*6030*/  LDCU.64 UR38, c[0x0][0x888] ;  /* 0x00011100ff2677ac */ /* 0x000e680008000a00 */
[----:B------:R-:W1:Y:S01]  /*6040*/  LDC R61, c[0x0][0xb30] ;  /* 0x0002cc00ff3d7b82 */ /* 0x000e620000000800 */
[----:B------:R-:W-:-:S07]  /*6050*/  UIADD3 UR42, UPT, UPT, UR43, 0x400, URZ ;  /* 0x000004002b2a7890 */ /* 0x000fce000fffe0ff */
[----:B------:R-:W1:Y:S08]  /*6060*/  LDC.64 R126, c[0x0][0xb10] ;  /* 0x0002c400ff7e7b82 */ /* 0x000e700000000a00 */
[----:B------:R-:W1:Y:S08]  /*6070*/  LDC.64 R58, c[0x0][0xb18] ;  /* 0x0002c600ff3a7b82 */ /* 0x000e700000000a00 */
[----:B------:R-:W1:Y:S08]  /*6080*/  LDC.64 R122, c[0x0][0x888] ;  /* 0x00022200ff7a7b82 */ /* 0x000e700000000a00 */
[----:B------:R-:W1:Y:S01]  /*6090*/  LDC.64 R56, c[0x0][0xb28] ;  /* 0x0002ca00ff387b82 */ /* 0x000e620000000a00 */
[----:B---3--:R-:W-:-:S07]  /*60a0*/  IMAD.IADD R2, R3, 0x1, R2 ;  /* 0x0000000103027824 */ /* 0x008fce00078e0202 */
[----:B------:R-:W3:Y:S08]  /*60b0*/  LDC.64 R124, c[0x0][0x890] ;  /* 0x00022400ff7c7b82 */ /* 0x000ef00000000a00 */
[----:B------:R-:W1:Y:S08]  /*60c0*/  LDC.64 R120, c[0x0][0x8b0] ;  /* 0x00022c00ff787b82 */ /* 0x000e700000000a00 */
[----:B------:R-:W1:Y:S08]  /*60d0*/  LDC.64 R118, c[0x0][0x8a8] ;  /* 0x00022a00ff767b82 */ /* 0x000e700000000a00 */
[----:B--2-4-:R-:W1:Y:S02]  /*60e0*/  LDC R142, c[0x0][0x374] ;  /* 0x0000dd00ff8e7b82 */ /* 0x014e640000000800 */
.L_x_135:
[----:B------:R-:W-:Y:S02]  /*60f0*/  LEA R0, R152, UR43, 0x3 ;  /* 0x0000002b98007c11 */ /* 0x000fe4000f8e18ff */
[----:B------:R-:W-:Y:S02]  /*6100*/  SHF.L.U32 R3, R148, 0x1f, RZ ;  /* 0x0000001f94037819 */ /* 0x000fe400000006ff */
[----:B------:R-:W-:Y:S02]  /*6110*/  LEA R16, R152, UR43, 0x4 ;  /* 0x0000002b98107c11 */ /* 0x000fe4000f8e20ff */
[----:B--2---:R-:W2:Y:S02]  /*6120*/  SYNCS.PHASECHK.TRANS64.TRYWAIT P0, [R0+URZ+0x2c0], R3 ;  /* 0x0002c003000075a7 */ /* 0x004ea400080011ff */
[----:B-12---:R-:W-:Y:S05]  /*6130*/  @!P0 BRA `(.L_x_116) ;  /* 0x0000003400dc8947 */ /* 0x006fea0003800000 */
.L_x_243:
[----:B------:R-:W4:Y:S01]  /*6140*/  LDC.64 R14, c[0x0][0xb10] ;  /* 0x0002c400ff0e7b82 */ /* 0x000f220000000a00 */
[----:B------:R-:W3:Y:S01]  /*6150*/  LDS.128 R16, [R16+0x350] ;  /* 0x0003500010107984 */ /* 0x000ee20000000c00 */
[----:B-1----:R-:W-:Y:S01]  /*6160*/  ISETP.NE.AND P1, PT, R61, 0x1, PT ;  /* 0x000000013d00780c */ /* 0x002fe20003f25270 */
[----:B--2---:R-:W-:Y:S01]  /*6170*/  VIADD R0, R0, 0x2d0 ;  /* 0x000002d000007836 */ /* 0x004fe20000000000 */
[----:B------:R-:W-:Y:S04]  /*6180*/  ISETP.GE.AND P0, PT, R60, 0x1, PT ;  /* 0x000000013c00780c */ /* 0x000fe80003f06270 */
[----:B------:R-:W1:Y:S01]  /*6190*/  LDC.64 R12, c[0x0][0xb18] ;  /* 0x0002c600ff0c7b82 */ /* 0x000e620000000a00 */
[----:B------:R-:W-:Y:S01]  /*61a0*/  PRMT R0, RZ, 0x654, R0 ;  /* 0x00000654ff007816 */ /* 0x000fe20000000000 */
[----:B------:R-:W-:Y:S01]  /*61b0*/  @!PT LDS RZ, [RZ] ;  /* 0x00000000fffff984 */ /* 0x000fe20000000800 */
[----:B------:R-:W-:Y:S01]  /*61c0*/  @!PT LDS RZ, [RZ] ;  /* 0x00000000fffff984 */ /* 0x000fe20000000800 */
[----:B------:R-:W-:Y:S01]  /*61d0*/  @!PT LDS RZ, [RZ] ;  /* 0x00000000fffff984 */ /* 0x000fe20000000800 */
[----:B------:R-:W-:Y:S01]  /*61e0*/  @!PT LDS RZ, [RZ] ;  /* 0x00000000fffff984 */ /* 0x000fe20000000800 */
[----:B------:R2:W-:Y:S06]  /*61f0*/  MEMBAR.ALL.CTA ;  /* 0x0000000000007992 */ /* 0x0005ec0000008000 */
[----:B--2---:R-:W2:Y:S01]  /*6200*/  FENCE.VIEW.ASYNC.S ;  /* 0x00000000000073c6 */ /* 0x004ea20000000000 */
[----:B------:R-:W1:Y:S08]  /*6210*/  @!P1 LDC R11, c[0x0][0xb20] ;  /* 0x0002c800ff0b9b82 */ /* 0x000e700000000800 */
[----:B------:R-:W1:Y:S01]  /*6220*/  @!P1 LDC R10, c[0x0][0xb0c] ;  /* 0x0002c300ff0a9b82 */ /* 0x000e620000000800 */
[----:B--2---:R2:W-:Y:S01]  /*6230*/  SYNCS.ARRIVE.TRANS64.RED.A1T0 RZ, [R0+URZ], RZ ;  /* 0x000000ff00ff79a7 */ /* 0x0045e200081004ff */
[----:B---3--:R-:W-:Y:S04]  /*6240*/  LOP3.LUT P4, RZ, R18, 0x1, RZ, 0xc0, !PT ;  /* 0x0000000112ff7812 */ /* 0x008fe8000788c0ff */
[----:B------:R-:W-:Y:S09]  /*6250*/  P2R R151, PR, RZ, 0x10 ;  /* 0x00000010ff977803 */ /* 0x000ff20000000000 */
[----:B------:R-:W-:Y:S02]  /*6260*/  @P4 MOV R65, R16 ;  /* 0x0000001000414202 */ /* 0x000fe40000000f00 */
[----:B------:R-:W-:Y:S01]  /*6270*/  @P4 LOP3.LUT R63, R17, 0xffff, RZ, 0xc0, !PT ;  /* 0x0000ffff113f4812 */ /* 0x000fe200078ec0ff */
[----:B--2-4-:R-:W-:Y:S06]  /*6280*/  @!P0 BRA `(.L_x_117) ;  /* 0x0000000000a48947 */ /* 0x014fec0003800000 */
[----:B------:R-:W-:Y:S01]  /*6290*/  IMAD.HI.U32 R21, R142, R59, RZ ;  /* 0x0000003b8e157227 */ /* 0x000fe200078e00ff */
[----:B------:R-:W-:Y:S02]  /*62a0*/  ISETP.NE.AND P0, PT, R58, 0x1, PT ;  /* 0x000000013a00780c */ /* 0x000fe40003f05270 */
[----:B------:R-:W-:Y:S01]  /*62b0*/  ISETP.NE.AND P2, PT, R60, 0x1, PT ;  /* 0x000000013c00780c */ /* 0x000fe20003f45270 */
[----:B------:R-:W-:Y:S01]  /*62c0*/  IMAD.HI.U32 R20, R141, R126, RZ ;  /* 0x0000007e8d147227 */ /* 0x000fe200078e00ff */
[----:B------:R-:W-:Y:S02]  /*62d0*/  SHF.R.U32.HI R21, RZ, R140, R21 ;  /* 0x0000008cff157219 */ /* 0x000fe40000011615 */
[----:B------:R-:W-:Y:S01]  /*62e0*/  ISETP.NE.AND P3, PT, R62, 0x1, PT ;  /* 0x000000013e00780c */ /* 0x000fe20003f65270 */
[----:B------:R-:W-:Y:S01]  /*62f0*/  IMAD.HI.U32 R24, R65, R126, RZ ;  /* 0x0000007e41187227 */ /* 0x000fe200078e00ff */
[----:B------:R-:W-:Y:S02]  /*6300*/  SHF.R.U32.HI R20, RZ, R127, R20 ;  /* 0x0000007fff147219 */ /* 0x000fe40000011614 */
[----:B------:R-:W-:Y:S01]  /*6310*/  SEL R3, R142, R21, !P0 ;  /* 0x000000158e037207 */ /* 0x000fe20004000000 */
[----:B------:R-:W-:Y:S01]  /*6320*/  IMAD.HI.U32 R21, R63, R59, RZ ;  /* 0x0000003b3f157227 */ /* 0x000fe200078e00ff */
[----:B------:R-:W-:Y:S02]  /*6330*/  SEL R7, R141, R20, !P3 ;  /* 0x000000148d077207 */ /* 0x000fe40005800000 */
[----:B------:R-:W-:Y:S01]  /*6340*/  SHF.R.U32.HI R24, RZ, R127, R24 ;  /* 0x0000007fff187219 */ /* 0x000fe20000011618 */
[-C--:B------:R-:W-:Y:S04]  /*6350*/  IMAD.HI.U32 R20, R3, R56.reuse, RZ ;  /* 0x0000003803147227 */ /* 0x080fe800078e00ff */
[----:B------:R-:W-:Y:S01]  /*6360*/  IMAD.HI.U32 R22, R7, R56, RZ ;  /* 0x0000003807167227 */ /* 0x000fe200078e00ff */
[-C--:B------:R-:W-:Y:S02]  /*6370*/  @P2 SHF.R.U32.HI R3, RZ, R57.reuse, R20 ;  /* 0x00000039ff032219 */ /* 0x080fe40000011614 */
[----:B------:R-:W-:Y:S02]  /*6380*/  SHF.R.U32.HI R20, RZ, R140, R21 ;  /* 0x0000008cff147219 */ /* 0x000fe40000011615 */
[----:B------:R-:W-:Y:S01]  /*6390*/  @P2 SHF.R.U32.HI R7, RZ, R57, R22 ;  /* 0x00000039ff072219 */ /* 0x000fe20000011616 */
[C---:B------:R-:W-:Y:S01]  /*63a0*/  IMAD R4, R60.reuse, R3, RZ ;  /* 0x000000033c047224 */ /* 0x040fe200078e02ff */
[----:B------:R-:W-:Y:S02]  /*63b0*/  SEL R5, R63, R20, !P0 ;  /* 0x000000143f057207 */ /* 0x000fe40004000000 */
[----:B------:R-:W-:Y:S01]  /*63c0*/  SEL R3, R65, R24, !P3 ;  /* 0x0000001841037207 */ /* 0x000fe20005800000 */
[----:B------:R-:W-:Y:S01]  /*63d0*/  IMAD R6, R60, R7, RZ ;  /* 0x000000073c067224 */ /* 0x000fe200078e02ff */
[C---:B------:R-:W-:Y:S01]  /*63e0*/  ISETP.GE.AND P0, PT, R5.reuse, R4, PT ;  /* 0x000000040500720c */ /* 0x040fe20003f06270 */
[----:B------:R-:W-:Y:S03]  /*63f0*/  IMAD.HI.U32 R8, R5, R56, RZ ;  /* 0x0000003805087227 */ /* 0x000fe600078e00ff */
[----:B------:R-:W-:Y:S01]  /*6400*/  ISETP.GE.OR P0, PT, R3, R6, P0 ;  /* 0x000000060300720c */ /* 0x000fe20000706670 */
[----:B------:R-:W-:Y:S01]  /*6410*/  IMAD.MOV R6, RZ, RZ, -R3 ;  /* 0x000000ffff067224 */ /* 0x000fe200078e0a03 */
[-C--:B------:R-:W-:Y:S03]  /*6420*/  SHF.R.U32.HI R8, RZ, R57.reuse, R8 ;  /* 0x00000039ff087219 */ /* 0x080fe60000011608 */
[----:B------:R-:W-:Y:S01]  /*6430*/  IMAD R65, R62, R6, R65 ;  /* 0x000000063e417224 */ /* 0x000fe200078e0241 */
[----:B------:R-:W-:Y:S05]  /*6440*/  SEL R9, R5, R8, !P2 ;  /* 0x0000000805097207 */ /* 0x000fea0005000000 */
[----:B------:R-:W-:Y:S02]  /*6450*/  IMAD.MOV R8, RZ, RZ, -R9 ;  /* 0x000000ffff087224 */ /* 0x000fe400078e0a09 */
[C---:B------:R-:W-:Y:S04]  /*6460*/  @!P0 IMAD.HI.U32 R4, R3.reuse, R56, RZ ;  /* 0x0000003803048227 */ /* 0x040fe800078e00ff */
[----:B------:R-:W-:Y:S01]  /*6470*/  IMAD R8, R60, R8, R5 ;  /* 0x000000083c087224 */ /* 0x000fe200078e0205 */
[----:B------:R-:W-:Y:S04]  /*6480*/  @!P0 SHF.R.U32.HI R4, RZ, R57, R4 ;  /* 0x00000039ff048219 */ /* 0x000fe80000011604 */
[----:B------:R-:W-:Y:S02]  /*6490*/  @!P0 SEL R0, R3, R4, !P2 ;  /* 0x0000000403008207 */ /* 0x000fe40005000000 */
[----:B------:R-:W-:Y:S02]  /*64a0*/  IADD3 R4, PT, PT, -R5, RZ, RZ ;  /* 0x000000ff05047210 */ /* 0x000fe40007ffe1ff */
[----:B------:R-:W-:Y:S01]  /*64b0*/  @!P0 IADD3 R9, PT, PT, R9, -R0, RZ ;  /* 0x8000000009098210 */ /* 0x000fe20007ffe0ff */
[----:B------:R-:W-:Y:S02]  /*64c0*/  @!P0 IMAD R0, R7, R8, R0 ;  /* 0x0000000807008224 */ /* 0x000fe400078e0200 */
[----:B------:R-:W-:Y:S02]  /*64d0*/  IMAD R63, R58, R4, R63 ;  /* 0x000000043a3f7224 */ /* 0x000fe400078e023f */
[----:B------:R-:W-:Y:S02]  /*64e0*/  @!P0 IMAD R5, R9, R60, R3 ;  /* 0x0000003c09058224 */ /* 0x000fe400078e0203 */
[----:B------:R-:W-:Y:S04]  /*64f0*/  @!P0 IMAD.MOV.U32 R3, RZ, RZ, R0 ;  /* 0x000000ffff038224 */ /* 0x000fe800078e0000 */
[----:B------:R-:W-:Y:S02]  /*6500*/  IMAD R65, R3, R62, R65 ;  /* 0x0000003e03417224 */ /* 0x000fe400078e0241 */
[----:B------:R-:W-:Y:S07]  /*6510*/  IMAD R63, R5, R58, R63 ;  /* 0x0000003a053f7224 */ /* 0x000fee00078e023f */
.L_x_117:
[----:B-1----:R-:W-:Y:S01]  /*6520*/  @!P1 IMAD.HI.U32 R4, R63, R13, RZ ;  /* 0x0000000d3f049227 */ /* 0x002fe200078e00ff */
[----:B------:R-:W-:Y:S01]  /*6530*/  @!P1 ISETP.NE.AND P0, PT, R12, 0x1, PT ;  /* 0x000000010c00980c */ /* 0x000fe20003f05270 */
[----:B------:R-:W-:Y:S01]  /*6540*/  ULOP3.LUT UP0, URZ, UR42, 0x90, URZ, 0xc0, !UPT ;  /* 0x000000902aff7892 */ /* 0x000fe2000f80c0ff */
[----:B------:R-:W-:Y:S01]  /*6550*/  @!P1 ISETP.NE.AND P2, PT, R10, 0x1, PT ;  /* 0x000000010a00980c */ /* 0x000fe20003f45270 */
[----:B------:R-:W-:Y:S01]  /*6560*/  @!P1 IMAD.HI.U32 R0, R65, R14, RZ ;  /* 0x0000000e41009227 */ /* 0x000fe200078e00ff */
[----:B------:R-:W-:Y:S02]  /*6570*/  @!P1 SHF.R.U32.HI R4, RZ, R11, R4 ;  /* 0x0000000bff049219 */ /* 0x000fe40000011604 */
[----:B------:R-:W-:Y:S01]  /*6580*/  @P4 SHF.R.U32.HI R146, RZ, 0x10, R17 ;  /* 0x00000010ff924819 */ /* 0x000fe20000011611 */
[----:B------:R-:W-:Y:S01]  /*6590*/  VIADD R152, R152, 0x1 ;  /* 0x0000000198987836 */ /* 0x000fe20000000000 */
[----:B------:R-:W-:Y:S02]  /*65a0*/  @!P1 SHF.R.U32.HI R0, RZ, R15, R0 ;  /* 0x0000000fff009219 */ /* 0x000fe40000011600 */
[----:B------:R-:W-:Y:S02]  /*65b0*/  @!P1 SEL R3, R63, R4, !P0 ;  /* 0x000000043f039207 */ /* 0x000fe40004000000 */
[----:B------:R-:W-:Y:S05]  /*65c0*/  @!P1 SEL R4, R65, R0, !P2 ;  /* 0x0000000041049207 */ /* 0x000fea0005000000 */
[----:B------:R-:W-:Y:S02]  /*65d0*/  @!P1 IMAD.IADD R0, R3, 0x1, -R4 ;  /* 0x0000000103009824 */ /* 0x000fe400078e0a04 */
[----:B------:R-:W-:Y:S02]  /*65e0*/  @!P1 IMAD.IADD R3, R4, 0x1, -R3 ;  /* 0x0000000104039824 */ /* 0x000fe400078e0a03 */
[----:B------:R-:W-:Y:S02]  /*65f0*/  @!P1 IMAD R65, R0, R10, R65 ;  /* 0x0000000a00419224 */ /* 0x000fe400078e0241 */
[----:B------:R-:W-:Y:S01]  /*6600*/  @!P1 IMAD R63, R3, R12, R63 ;  /* 0x0000000c033f9224 */ /* 0x000fe200078e023f */
[----:B------:R-:W-:Y:S06]  /*6610*/  BRA.U !UP0, `(.L_x_118) ;  /* 0x0000000108407547 */ /* 0x000fec000b800000 */
[----:B------:R-:W1:Y:S01]  /*6620*/  LDCU.64 UR8, c[0x4][0x80] ;  /* 0x01001000ff0877ac */ /* 0x000e620008000a00 */
[----:B------:R-:W-:Y:S01]  /*6630*/  MOV R15, 0x0 ;  /* 0x00000000000f7802 */ /* 0x000fe20000000f00 */
[----:B------:R-:W-:Y:S02]  /*6640*/  HFMA2 R12, -RZ, RZ, 0, 5.9604644775390625e-08 ;  /* 0x00000001ff0c7431 */ /* 0x000fe400000001ff */
[----:B------:R-:W-:Y:S02]  /*6650*/  IMAD.MOV.U32 R8, RZ, RZ, 0x70 ;  /* 0x00000070ff087424 */ /* 0x000fe400078e00ff */
[----:B------:R-:W-:Y:S01]  /*6660*/  IMAD.MOV.U32 R13, RZ, RZ, RZ ;  /* 0x000000ffff0d7224 */ /* 0x000fe200078e00ff */
[----:B------:R-:W2:Y:S01]  /*6670*/  LDCU.64 UR6, c[0x4][0x88] ;  /* 0x01001100ff0677ac */ /* 0x000ea20008000a00 */
[----:B------:R-:W3:Y:S01]  /*6680*/  LDC.64 R14, c[0x4][R15] ;  /* 0x010000000f0e7b82 */ /* 0x000ee20000000a00 */
[----:B------:R-:W4:Y:S01]  /*6690*/  LDCU.64 UR4, c[0x4][0x8] ;  /* 0x01000100ff0477ac */ /* 0x000f220008000a00 */
[----:B-1----:R-:W-:Y:S01]  /*66a0*/  MOV R5, UR9 ;  /* 0x0000000900057c02 */ /* 0x002fe20008000f00 */
[----:B------:R-:W-:Y:S01]  /*66b0*/  IMAD.U32 R4, RZ, RZ, UR8 ;  /* 0x00000008ff047e24 */ /* 0x000fe2000f8e00ff */
[----:B--2---:R-:W-:Y:S01]  /*66c0*/  MOV R7, UR7 ;  /* 0x0000000700077c02 */ /* 0x004fe20008000f00 */
[----:B------:R-:W-:Y:S01]  /*66d0*/  IMAD.U32 R6, RZ, RZ, UR6 ;  /* 0x00000006ff067e24 */ /* 0x000fe2000f8e00ff */
[----:B----4-:R-:W-:Y:S01]  /*66e0*/  MOV R11, UR5 ;  /* 0x00000005000b7c02 */ /* 0x010fe20008000f00 */
[----:B------:R-:W-:Y:S02]  /*66f0*/  IMAD.U32 R10, RZ, RZ, UR4 ;  /* 0x00000004ff0a7e24 */ /* 0x000fe4000f8e00ff */
[----:B------:R-:W-:Y:S07]  /*6700*/  LEPC R20, `(.L_x_118) ;  /* 0x000000001014794e */ /* 0x000fee0000000000 */
[----:B---3-5:R-:W-:Y:S05]  /*6710*/  CALL.ABS.NOINC R14 ;  /* 0x000000000e007343 */ /* 0x028fea0003c00000 */
.L_x_118:
[----:B------:R-:W-:Y:S01]  /*6720*/  LOP3.LUT P0, RZ, R150, 0x90, RZ, 0xc0, !PT ;  /* 0x0000009096ff7812 */ /* 0x000fe2000780c0ff */
[----:B------:R-:W-:Y:S11]  /*6730*/  BSSY.RECONVERGENT B6, `(.L_x_119) ;  /* 0x0000013000067945 */ /* 0x000ff60003800200 */
[----:B------:R-:W-:Y:S01]  /*6740*/  @!UPT UIADD3 URZ, UPT, UPT, URZ, URZ, URZ ;  /* 0x000000fffffff290 */ /* 0x000fe2000fffe0ff */
[----:B------:R-:W-:Y:S05]  /*6750*/  @!P0 BRA `(.L_x_120) ;  /* 0x0000000000408947 */ /* 0x000fea0003800000 */
        /* <DEDUP_REMOVED lines=16> */
.L_x_120:
[----:B------:R-:W-:Y:S05]  /*6860*/  BSYNC.RECONVERGENT B6 ;  /* 0x0000000000067941 */ /* 0x000fea0003800200 */
.L_x_119:
[----:B------:R-:W-:Y:S01]  /*6870*/  ISETP.NE.U32.AND P3, PT, R124, RZ, PT ;  /* 0x000000ff7c00720c */ /* 0x000fe20003f65070 */
[----:B------:R-:W-:Y:S01]  /*6880*/  UISETP.NE.AND UP1, UPT, UR44, URZ, UPT ;  /* 0x000000ff2c00728c */ /* 0x000fe2000bf25270 */
[----:B------:R-:W-:Y:S02]  /*6890*/  ISETP.NE.U32.AND P4, PT, R120, RZ, PT ;  /* 0x000000ff7800720c */ /* 0x000fe40003f85070 */
[----:B------:R-:W-:Y:S02]  /*68a0*/  ISETP.NE.AND.EX P3, PT, R125, RZ, PT, P3 ;  /* 0x000000ff7d00720c */ /* 0x000fe40003f65330 */
[----:B------:R-:W-:Y:S02]  /*68b0*/  PLOP3.LUT P1, PT, PT, PT, PT, 0x8, 0x80 ;  /* 0x000000000080781c */ /* 0x000fe40003f2e170 */
[----:B------:R-:W-:Y:S02]  /*68c0*/  PLOP3.LUT P0, PT, PT, PT, UP1, 0x80, 0x8 ;  /* 0x000000000008781c */ /* 0x000fe40003f0f018 */
[----:B------:R-:W-:Y:S02]  /*68d0*/  ISETP.NE.AND.EX P4, PT, R121, RZ, PT, P4 ;  /* 0x000000ff7900720c */ /* 0x000fe40003f85340 */
[----:B------:R-:W1:Y:S09]  /*68e0*/  @UP1 LDCU.64 UR4, c[0x0][0x888] ;  /* 0x00011100ff0417ac */ /* 0x000e720008000a00 */
[----:B------:R-:W-:Y:S01]  /*68f0*/  @P0 PLOP3.LUT P1, PT, P3, PT, PT, 0x80, 0x8 ;  /* 0x000000000008081c */ /* 0x000fe20001f2f070 */
[----:B-1----:R-:W-:Y:S04]  /*6900*/  @UP1 UISETP.NE.U32.AND UP0, UPT, UR4, URZ, UPT ;  /* 0x000000ff0400128c */ /* 0x002fe8000bf05070 */
[----:B------:R-:W-:Y:S04]  /*6910*/  @UP1 UISETP.NE.AND.EX UP0, UPT, UR5, URZ, UPT, UP0 ;  /* 0x000000ff0500128c */ /* 0x000fe8000bf05300 */
[----:B------:R-:W-:Y:S01]  /*6920*/  @UP1 USEL UR4, URZ, 0xffffffff, UP0 ;  /* 0xffffffffff041887 */ /* 0x000fe20008000000 */
[----:B------:R-:W-:Y:S11]  /*6930*/  @!P3 BRA `(.L_x_121) ;  /* 0x00000000002cb947 */ /* 0x000ff60003800000 */
[----:B------:R-:W-:Y:S01]  /*6940*/  ISETP.NE.U32.AND P2, PT, R122, RZ, PT ;  /* 0x000000ff7a00720c */ /* 0x000fe20003f45070 */
[----:B------:R-:W-:Y:S03]  /*6950*/  IMAD.MOV.U32 R134, RZ, RZ, 0x1 ;  /* 0x00000001ff867424 */ /* 0x000fe600078e00ff */
[----:B------:R-:W-:Y:S11]  /*6960*/  ISETP.NE.AND.EX P2, PT, R123, RZ, PT, P2 ;  /* 0x000000ff7b00720c */ /* 0x000ff60003f45320 */
[----:B------:R-:W-:Y:S02]  /*6970*/  @!UPT UIADD3 URZ, UPT, UPT, URZ, URZ, URZ ;  /* 0x000000fffffff290 */ /* 0x000fe4000fffe0ff */
[----:B------:R-:W1:Y:S01]  /*6980*/  @P2 LDC.64 R4, c[0x0][0x888] ;  /* 0x00022200ff042b82 */ /* 0x000e620000000a00 */
[----:B------:R-:W-:Y:S04]  /*6990*/  @P2 IMAD R0, R124, UR36, RZ ;  /* 0x000000247c002c24 */ /* 0x000fe8000f8e02ff */
[----:B-1----:R-:W-:Y:S04]  /*69a0*/  @P2 IMAD.WIDE R4, R0, 0x4, R4 ;  /* 0x0000000400042825 */ /* 0x002fe800078e0204 */
[----:B------:R-:W-:Y:S01]  /*69b0*/  HFMA2 R0, -RZ, RZ, 0, 5.9604644775390625e-08 ;  /* 0x00000001ff007431 */ /* 0x000fe200000001ff */
[----:B-----5:R1:W5:Y:S04]  /*69c0*/  @P2 LDG.E R69, desc[UR40][R4.64] ;  /* 0x0000002804452981 */ /* 0x020368000c1e1900 */
[----:B------:R-:W-:Y:S01]  /*69d0*/  @!P2 PRMT R134, R0, 0x7610, R134 ;  /* 0x000076100086a816 */ /* 0x000fe20000000086 */
[----:B-1----:R-:W2:Y:S06]  /*69e0*/  @!P2 LDC R69, c[0x0][0x880] ;  /* 0x00022000ff45ab82 */ /* 0x002eac0000000800 */
.L_x_121:
[----:B------:R-:W-:Y:S05]  /*69f0*/  @!P4 BRA `(.L_x_122) ;  /* 0x000000000020c947 */ /* 0x000fea0003800000 */
[----:B------:R-:W-:Y:S04]  /*6a00*/  ISETP.NE.U32.AND P2, PT, R118, RZ, PT ;  /* 0x000000ff7600720c */ /* 0x000fe80003f45070 */
[----:B------:R-:W-:Y:S11]  /*6a10*/  ISETP.NE.AND.EX P2, PT, R119, RZ, PT, P2 ;  /* 0x000000ff7700720c */ /* 0x000ff60003f45320 */
[----:B------:R-:W-:Y:S02]  /*6a20*/  @!UPT UIADD3 URZ, UPT, UPT, URZ, URZ, URZ ;  /* 0x000000fffffff290 */ /* 0x000fe4000fffe0ff */
[----:B------:R-:W1:Y:S01]  /*6a30*/  @P2 LDC.64 R4, c[0x0][0x8a8] ;  /* 0x00022a00ff042b82 */ /* 0x000e620000000a00 */
[----:B------:R-:W-:Y:S04]  /*6a40*/  @P2 IMAD R0, R120, UR36, RZ ;  /* 0x0000002478002c24 */ /* 0x000fe8000f8e02ff */
[----:B-1----:R-:W-:Y:S05]  /*6a50*/  @P2 IMAD.WIDE R4, R0, 0x4, R4 ;  /* 0x0000000400042825 */ /* 0x002fea00078e0204 */
[----:B-----5:R1:W5:Y:S02]  /*6a60*/  @P2 LDG.E R66, desc[UR40][R4.64] ;  /* 0x0000002804422981 */ /* 0x020364000c1e1900 */
[----:B-1----:R-:W3:Y:S02]  /*6a70*/  @!P2 LDC R66, c[0x0][0x8a0] ;  /* 0x00022800ff42ab82 */ /* 0x002ee40000000800 */
.L_x_122:
[----:B--2--5:R-:W-:Y:S01]  /*6a80*/  @P0 FSETP.NEU.AND P4, PT, R69, RZ, PT ;  /* 0x000000ff4500020b */ /* 0x024fe20003f8d000 */
[----:B------:R-:W-:Y:S01]  /*6a90*/  IMAD.U32 R0, RZ, RZ, UR4 ;  /* 0x00000004ff007e24 */ /* 0x000fe2000f8e00ff */
[----:B------:R-:W-:Y:S01]  /*6aa0*/  @P0 LOP3.LUT P2, RZ, R134, 0xff, RZ, 0xc0, !PT ;  /* 0x000000ff86ff0812 */ /* 0x000fe2000784c0ff */
[----:B------:R-:W-:Y:S01]  /*6ab0*/  BSSY B1, `(.L_x_123) ;  /* 0x0000038000017945 */ /* 0x000fe20003800000 */
[----:B------:R-:W-:Y:S02]  /*6ac0*/  @P0 SEL R3, RZ, 0xffffffff, P4 ;  /* 0xffffffffff030807 */ /* 0x000fe40002000000 */
[----:B------:R-:W-:Y:S02]  /*6ad0*/  CS2R R82, SRZ ;  /* 0x0000000000527805 */ /* 0x000fe4000001ff00 */
[----:B------:R-:W-:Y:S02]  /*6ae0*/  LEA R128, R64, UR43, 0x3 ;  /* 0x0000002b40807c11 */ /* 0x000fe4000f8e18ff */
[----:B------:R-:W-:Y:S02]  /*6af0*/  CS2R R80, SRZ ;  /* 0x0000000000507805 */ /* 0x000fe4000001ff00 */
[----:B------:R-:W-:Y:S02]  /*6b00*/  @P1 SEL R3, R0, R3, !P2 ;  /* 0x0000000300031207 */ /* 0x000fe40005000000 */
[----:B------:R-:W-:Y:S02]  /*6b10*/  CS2R R78, SRZ ;  /* 0x00000000004e7805 */ /* 0x000fe4000001ff00 */
[----:B------:R-:W-:Y:S02]  /*6b20*/  SHF.L.U32 R9, R149, 0x1f, RZ ;  /* 0x0000001f95097819 */ /* 0x000fe400000006ff */
[----:B------:R-:W-:Y:S02]  /*6b30*/  CS2R R76, SRZ ;  /* 0x00000000004c7805 */ /* 0x000fe4000001ff00 */
[----:B------:R-:W-:Y:S02]  /*6b40*/  @P0 LOP3.LUT R3, R3, 0x1, RZ, 0xc0, !PT ;  /* 0x0000000103030812 */ /* 0x000fe400078ec0ff */
[----:B------:R-:W-:Y:S02]  /*6b50*/  CS2R R74, SRZ ;  /* 0x00000000004a7805 */ /* 0x000fe4000001ff00 */
[----:B------:R-:W-:Y:S02]  /*6b60*/  PLOP3.LUT P5, PT, PT, PT, PT, 0x8, 0x80 ;  /* 0x000000000080781c */ /* 0x000fe40003fae170 */
[----:B------:R-:W-:Y:S02]  /*6b70*/  CS2R R72, SRZ ;  /* 0x0000000000487805 */ /* 0x000fe4000001ff00 */
[----:B------:R-:W-:Y:S11]  /*6b80*/  ISETP.NE.U32.OR P1, PT, R3, 0x1, !P0 ;  /* 0x000000010300780c */ /* 0x000ff60004725470 */
[----:B------:R-:W-:Y:S02]  /*6b90*/  @!UPT UIADD3 URZ, UPT, UPT, URZ, URZ, URZ ;  /* 0x000000fffffff290 */ /* 0x000fe4000fffe0ff */
[----:B------:R-:W-:Y:S04]  /*6ba0*/  @P1 SHF.L.U32 R4, R147, 0x1f, RZ ;  /* 0x0000001f93041819 */ /* 0x000fe800000006ff */
[----:B------:R-:W1:Y:S01]  /*6bb0*/  @P1 SYNCS.PHASECHK.TRANS64.TRYWAIT P0, [UR43+0x2a0], R4 ;  /* 0x0002a004ff0015a7 */ /* 0x000e62000800112b */
[----:B------:R2:W4:Y:S01]  /*6bc0*/  SYNCS.PHASECHK.TRANS64.TRYWAIT P4, [R128+URZ+0x2e0], R9 ;  /* 0x0002e009800075a7 */ /* 0x00052200080811ff */
[----:B-1----:R-:W-:Y:S01]  /*6bd0*/  @P1 PLOP3.LUT P5, PT, P0, PT, PT, 0x8, 0x80 ;  /* 0x000000000080181c */ /* 0x002fe200007ae170 */
[----:B------:R-:W-:Y:S01]  /*6be0*/  @!UPT UIADD3 URZ, UPT, UPT, URZ, URZ, URZ ;  /* 0x000000fffffff290 */ /* 0x000fe2000fffe0ff */
[----:B--2-4-:R-:W-:Y:S11]  /*6bf0*/  @!P1 BRA `(.L_x_124) ;  /* 0x00000000008c9947 */ /* 0x014ff60003800000 */
[----:B------:R-:W-:Y:S01]  /*6c00*/  ISETP.NE.U32.AND P0, PT, RZ, UR38, PT ;  /* 0x00000026ff007c0c */ /* 0x000fe2000bf05070 */
[----:B------:R-:W-:Y:S01]  /*6c10*/  BSSY B0, `(.L_x_125) ;  /* 0x0000014000007945 */ /* 0x000fe20003800000 */
[----:B------:R-:W-:Y:S02]  /*6c20*/  FSETP.NEU.AND P2, PT, R69, RZ, PT ;  /* 0x000000ff4500720b */ /* 0x000fe40003f4d000 */
[----:B------:R-:W-:Y:S02]  /*6c30*/  CS2R R74, SRZ ;  /* 0x00000000004a7805 */ /* 0x000fe4000001ff00 */
[----:B------:R-:W-:Y:S02]  /*6c40*/  ISETP.NE.AND.EX P0, PT, RZ, UR39, PT, P0 ;  /* 0x00000027ff007c0c */ /* 0x000fe4000bf05300 */
[----:B------:R-:W-:Y:S02]  /*6c50*/  CS2R R72, SRZ ;  /* 0x0000000000487805 */ /* 0x000fe4000001ff00 */
[----:B------:R-:W-:Y:S02]  /*6c60*/  LOP3.LUT P1, RZ, R134, 0xff, RZ, 0xc0, !PT ;  /* 0x000000ff86ff7812 */ /* 0x000fe4000782c0ff */
[----:B------:R-:W-:Y:S02]  /*6c70*/  CS2R R78, SRZ ;  /* 0x00000000004e7805 */ /* 0x000fe4000001ff00 */
[----:B------:R-:W-:Y:S02]  /*6c80*/  SEL R0, RZ, 0xffffffff, P2 ;  /* 0xffffffffff007807 */ /* 0x000fe40001000000 */
[----:B------:R-:W-:Y:S02]  /*6c90*/  CS2R R76, SRZ ;  /* 0x00000000004c7805 */ /* 0x000fe4000001ff00 */
[----:B------:R-:W-:Y:S02]  /*6ca0*/  SEL R3, RZ, 0xffffffff, P0 ;  /* 0xffffffffff037807 */ /* 0x000fe40000000000 */
[----:B------:R-:W-:Y:S02]  /*6cb0*/  CS2R R82, SRZ ;  /* 0x0000000000527805 */ /* 0x000fe4000001ff00 */
[----:B------:R-:W-:Y:S02]  /*6cc0*/  CS2R R80, SRZ ;  /* 0x0000000000507805 */ /* 0x000fe4000001ff00 */
[----:B------:R-:W-:Y:S04]  /*6cd0*/  @P3 SEL R0, R3, R0, !P1 ;  /* 0x0000000003003207 */ /* 0x000fe80004800000 */
[----:B------:R-:W-:Y:S04]  /*6ce0*/  LOP3.LUT R0, R0, 0x1, RZ, 0xc0, !PT ;  /* 0x0000000100007812 */ /* 0x000fe800078ec0ff */
[----:B------:R-:W-:Y:S01]  /*6cf0*/  ISETP.NE.U32.AND P0, PT, R0, 0x1, PT ;  /* 0x000000010000780c */ /* 0x000fe20003f05070 */
[----:B------:R-:W-:Y:S01]  /*6d00*/  @!UPT UIADD3 URZ, UPT, UPT, URZ, URZ, URZ ;  /* 0x000000fffffff290 */ /* 0x000fe2000fffe0ff */
[----:B------:R-:W-:Y:S11]  /*6d10*/  @!P5 BRA `(.L_x_126) ;  /* 0x00000000000cd947 */ /* 0x000ff60003800000 */
[----:B------:R-:W-:Y:S04]  /*6d20*/  SHF.L.U32 R3, R147, 0x1f, RZ ;  /* 0x0000001f93037819 */ /* 0x000fe800000006ff */
[----:B------:R-:W1:Y:S02]  /*6d30*/  SYNCS.PHASECHK.TRANS64.TRYWAIT P1, [UR43+0x2a0], R3 ;  /* 0x0002a003ff0075a7 */ /* 0x000e64000802112b */
[----:B-1----:R-:W-:Y:S05]  /*6d40*/  @!P1 BRA `(.L_x_127) ;  /* 0x0000002800ec9947 */ /* 0x002fea0003800000 */
.L_x_126:
[----:B------:R-:W-:Y:S05]  /*6d50*/  BSYNC B0 ;  /* 0x0000000000007941 */ /* 0x000fea0003800000 */
.L_x_125:
[----:B------:R2:W4:Y:S01]  /*6d60*/  @P0 LDS.128 R72, [R144+UR43+0x400] ;  /* 0x0004002b90480984 */ /* 0x0005220008000c00 */
[----:B------:R-:W-:Y:S01]  /*6d70*/  UIADD3 UR4, UPT, UPT, UR43, 0x2a8, URZ ;  /* 0x000002a82b047890 */ /* 0x000fe2000fffe0ff */
[----:B------:R-:W-:Y:S02]  /*6d80*/  LOP3.LUT R147, R147, 0x1, RZ, 0x3c, !PT ;  /* 0x0000000193937812 */ /* 0x000fe400078e3cff */
[----:B------:R2:W1:Y:S01]  /*6d90*/  @P0 LDS.128 R76, [R144+UR43+0xc00] ;  /* 0x000c002b904c0984 */ /* 0x0004620008000c00 */
[----:B------:R-:W-:Y:S03]  /*6da0*/  UPRMT UR4, UR37, 0x654, UR4 ;  /* 0x0000065425047896 */ /* 0x000fe60008000004 */
[----:B------:R2:W1:Y:S01]  /*6db0*/  @P0 LDS.128 R80, [R144+UR43+0x1400] ;  /* 0x0014002b90500984 */ /* 0x0004620008000c00 */
[----:B------:R-:W-:Y:S01]  /*6dc0*/  @!PT LDS RZ, [RZ] ;  /* 0x00000000fffff984 */ /* 0x000fe20000000800 */
[----:B------:R-:W-:Y:S01]  /*6dd0*/  @!PT LDS RZ, [RZ] ;  /* 0x00000000fffff984 */ /* 0x000fe20000000800 */
[----:B------:R-:W-:Y:S01]  /*6de0*/  @!PT LDS RZ, [RZ] ;  /* 0x00000000fffff984 */ /* 0x000fe20000000800 */
[----:B------:R-:W-:Y:S01]  /*6df0*/  @!PT LDS RZ, [RZ] ;  /* 0x00000000fffff984 */ /* 0x000fe20000000800 */
[----:B------:R5:W-:Y:S06]  /*6e00*/  MEMBAR.ALL.CTA ;  /* 0x0000000000007992 */ /* 0x000bec0000008000 */
[----:B-----5:R-:W5:Y:S02]  /*6e10*/  FENCE.VIEW.ASYNC.S ;  /* 0x00000000000073c6 */ /* 0x020f640000000000 */
[----:B-----5:R-:W-:Y:S01]  /*6e20*/  SYNCS.ARRIVE.TRANS64.RED.A1T0 RZ, [UR4], RZ ;  /* 0x000000ffffff79a7 */ /* 0x020fe20008100404 */
.L_x_124:
[----:B------:R-:W-:Y:S05]  /*6e30*/  BSYNC B1 ;  /* 0x0000000000017941 */ /* 0x000fea0003800000 */
.L_x_123:
[----:B-1----:R-:W-:Y:S04]  /*6e40*/  LEA.HI R0, R64, R64, RZ, 0x1 ;  /* 0x0000004040007211 */ /* 0x002fe800078f08ff */
[----:B------:R-:W-:Y:S02]  /*6e50*/  SHF.R.U32.HI R7, RZ, 0x1, R0 ;  /* 0x00000001ff077819 */ /* 0x000fe40000011600 */
[----:B------:R-:W-:Y:S03]  /*6e60*/  LOP3.LUT R5, R0, 0xffe, RZ, 0xc0, !PT ;  /* 0x00000ffe00057812 */ /* 0x000fe600078ec0ff */
[----:B------:R-:W-:Y:S02]  /*6e70*/  IMAD R3, R7, 0x60, R2 ;  /* 0x0000006007037824 */ /* 0x000fe400078e0202 */
[----:B------:R-:W-:Y:S04]  /*6e80*/  IMAD.IADD R0, R64, 0x1, -R5 ;  /* 0x0000000140007824 */ /* 0x000fe800078e0a05 */
[----:B------:R-:W-:Y:S05]  /*6e90*/  IMAD R67, R0, 0x100000, R3 ;  /* 0x0010000000437824 */ /* 0x000fea00078e0203 */
[----:B------:R-:W-:Y:S04]  /*6ea0*/  SHF.R.U32.HI R4, RZ, 0x15, R67 ;  /* 0x00000015ff047819 */ /* 0x000fe80000011643 */
[----:B------:R-:W-:Y:S01]  /*6eb0*/  LOP3.LUT P0, RZ, R4, 0x3, R145, 0x48, !PT ;  /* 0x0000000304ff7812 */ /* 0x000fe20007804891 */
[----:B------:R-:W-:Y:S01]  /*6ec0*/  @!UPT UIADD3 URZ, UPT, UPT, URZ, URZ, URZ ;  /* 0x000000fffffff290 */ /* 0x000fe2000fffe0ff */
[----:B------:R-:W-:Y:S11]  /*6ed0*/  @P4 BRA `(.L_x_128) ;  /* 0x0000000000084947 */ /* 0x000ff60003800000 */
[----:B------:R-:W1:Y:S02]  /*6ee0*/  SYNCS.PHASECHK.TRANS64.TRYWAIT P1, [R128+URZ+0x2e0], R9 ;  /* 0x0002e009800075a7 */ /* 0x000e6400080211ff */
[----:B-1----:R-:W-:Y:S05]  /*6ef0*/  @!P1 BRA `(.L_x_129) ;  /* 0x0000002800989947 */ /* 0x002fea0003800000 */
.L_x_128:
[----:B------:R-:W-:Y:S05]  /*6f00*/  @!P0 BRA `(.L_x_130) ;  /* 0x0000000000408947 */ /* 0x000fea0003800000 */
[----:B------:R-:W1:Y:S01]  /*6f10*/  LDCU.64 UR8, c[0x4][0x70] ;  /* 0x01000e00ff0877ac */ /* 0x000e620008000a00 */
[----:B------:R-:W-:Y:S01]  /*6f20*/  MOV R15, 0x0 ;  /* 0x00000000000f7802 */ /* 0x000fe20000000f00 */
[----:B------:R-:W-:Y:S02]  /*6f30*/  HFMA2 R12, -RZ, RZ, 0, 5.9604644775390625e-08 ;  /* 0x00000001ff0c7431 */ /* 0x000fe400000001ff */
[----:B------:R-:W-:Y:S02]  /*6f40*/  IMAD.MOV.U32 R8, RZ, RZ, 0x192 ;  /* 0x00000192ff087424 */ /* 0x000fe400078e00ff */
[----:B------:R-:W-:Y:S01]  /*6f50*/  IMAD.MOV.U32 R13, RZ, RZ, RZ ;  /* 0x000000ffff0d7224 */ /* 0x000fe200078e00ff */
[----:B------:R-:W5:Y:S01]  /*6f60*/  LDCU.64 UR6, c[0x4][0x78] ;  /* 0x01000f00ff0677ac */ /* 0x000f620008000a00 */
[----:B------:R-:W2:Y:S01]  /*6f70*/  LDC.64 R14, c[0x4][R15] ;  /* 0x010000000f0e7b82 */ /* 0x000ea20000000a00 */
[----:B------:R-:W3:Y:S01]  /*6f80*/  LDCU.64 UR4, c[0x4][0x10] ;  /* 0x01000200ff0477ac */ /* 0x000ee20008000a00 */
[----:B-1----:R-:W-:Y:S01]  /*6f90*/  MOV R5, UR9 ;  /* 0x0000000900057c02 */ /* 0x002fe20008000f00 */
[----:B------:R-:W-:Y:S01]  /*6fa0*/  IMAD.U32 R4, RZ, RZ, UR8 ;  /* 0x00000008ff047e24 */ /* 0x000fe2000f8e00ff */
[----:B-----5:R-:W-:Y:S01]  /*6fb0*/  MOV R7, UR7 ;  /* 0x0000000700077c02 */ /* 0x020fe20008000f00 */
[----:B------:R-:W-:Y:S01]  /*6fc0*/  IMAD.U32 R6, RZ, RZ, UR6 ;  /* 0x00000006ff067e24 */ /* 0x000fe2000f8e00ff */
[----:B---3--:R-:W-:Y:S01]  /*6fd0*/  MOV R11, UR5 ;  /* 0x00000005000b7c02 */ /* 0x008fe20008000f00 */
[----:B------:R-:W-:Y:S02]  /*6fe0*/  IMAD.U32 R10, RZ, RZ, UR4 ;  /* 0x00000004ff0a7e24 */ /* 0x000fe4000f8e00ff */
[----:B------:R-:W-:Y:S07]  /*6ff0*/  LEPC R20, `(.L_x_130) ;  /* 0x000000001014794e */ /* 0x000fee0000000000 */
[----:B--2-4-:R-:W-:Y:S05]  /*7000*/  CALL.ABS.NOINC R14 ;  /* 0x000000000e007343 */ /* 0x014fea0003c00000 */
.L_x_130:
[----:B------:R-:W-:Y:S05]  /*7010*/  WARPSYNC.ALL ;  /* 0x0000000000007948 */ /* 0x000fea0003800000 */
[C---:B------:R-:W-:Y:S01]  /*7020*/  R2UR UR4, R67.reuse ;  /* 0x00000000430472ca */ /* 0x040fe200000e0000 */
[----:B------:R-:W-:Y:S05]  /*7030*/  VIADD R0, R67, 0x20 ;  /* 0x0000002043007836 */ /* 0x000fea0000000000 */
[----:B------:R-:W-:Y:S04]  /*7040*/  SHF.R.U32.HI R0, RZ, 0x15, R0 ;  /* 0x00000015ff007819 */ /* 0x000fe80000011600 */
[----:B------:R-:W-:Y:S03]  /*7050*/  LOP3.LUT P0, RZ, R0, 0x3, R145, 0x48, !PT ;  /* 0x0000000300ff7812 */ /* 0x000fe60007804891 */
[----:B------:R-:W1:Y:S01]  /*7060*/  LDTM.16dp32bit_t0_t15.x16 R40, tmem[UR4] ;  /* 0x00000004002879ee */ /* 0x000e620008a00000 */
[----:B------:R-:W1:Y:S09]  /*7070*/  LDTM.16dp32bit_t16_t31.x16 R40, tmem[UR4+0x10] ;  /* 0x00001004002879ee */ /* 0x000e720008a20000 */
[----:B-1----:R-:W-:Y:S05]  /*7080*/  @!P0 BRA `(.L_x_131) ;  /* 0x0000000000408947 */ /* 0x002fea0003800000 */
        /* <DEDUP_REMOVED lines=16> */
.L_x_131:
[----:B------:R-:W-:Y:S05]  /*7190*/  WARPSYNC.ALL ;  /* 0x0000000000007948 */ /* 0x000fea0003800000 */
[C---:B------:R-:W-:Y:S01]  /*71a0*/  R2UR UR4, R67.reuse ;  /* 0x00000000430472ca */ /* 0x040fe200000e0000 */
[----:B------:R-:W-:Y:S05]  /*71b0*/  VIADD R0, R67, 0x40 ;  /* 0x0000004043007836 */ /* 0x000fea0000000000 */
[----:B------:R-:W-:Y:S04]  /*71c0*/  SHF.R.U32.HI R0, RZ, 0x15, R0 ;  /* 0x00000015ff007819 */ /* 0x000fe80000011600 */
[----:B------:R-:W-:Y:S03]  /*71d0*/  LOP3.LUT P0, RZ, R0, 0x3, R145, 0x48, !PT ;  /* 0x0000000300ff7812 */ /* 0x000fe60007804891 */
[----:B------:R-:W1:Y:S01]  /*71e0*/  LDTM.16dp32bit_t0_t15.x16 R24, tmem[UR4+0x20] ;  /* 0x00002004001879ee */ /* 0x000e620008a00000 */
        /* <DEDUP_REMOVED lines=18> */
.L_x_132:
[----:B------:R-:W-:Y:S01]  /*7310*/  LOP3.LUT P0, RZ, R143, 0x60, RZ, 0xc0, !PT ;  /* 0x000000608fff7812 */ /* 0x000fe2000780c0ff */
[----:B------:R-:W-:Y:S05]  /*7320*/  WARPSYNC.ALL ;  /* 0x0000000000007948 */ /* 0x000fea0003800000 */
[----:B------:R-:W-:Y:S01]  /*7330*/  R2UR UR4, R67 ;  /* 0x00000000430472ca */ /* 0x000fe200000e0000 */
[C---:B---3--:R-:W-:Y:S01]  /*7340*/  FMUL R40, R66.reuse, R40 ;  /* 0x0000002842287220 */ /* 0x048fe20000400000 */
[-C--:B----4-:R-:W-:Y:S01]  /*7350*/  F2FP.F16.E4M3.UNPACK_B R70, R72.reuse ;  /* 0x00000048ff46723e */ /* 0x090fe200020006ff */
[C---:B------:R-:W-:Y:S01]  /*7360*/  FMUL R41, R66.reuse, R41 ;  /* 0x0000002942297220 */ /* 0x040fe20000400000 */
[----:B------:R-:W-:Y:S01]  /*7370*/  F2FP.F16.E4M3.UNPACK_B R72, R72.H1 ;  /* 0x00000048ff48723e */ /* 0x000fe200030006ff */
[C---:B------:R-:W-:Y:S01]  /*7380*/  FMUL R44, R66.reuse, R44 ;  /* 0x0000002c422c7220 */ /* 0x040fe20000400000 */
[-C--:B------:R-:W-:Y:S01]  /*7390*/  F2FP.F16.E4M3.UNPACK_B R93, R73.reuse ;  /* 0x00000049ff5d723e */ /* 0x080fe200020006ff */
[--C-:B------:R-:W-:Y:S01]  /*73a0*/  HADD2.F32 R68, -RZ, R70.reuse.H0_H0 ;  /* 0x20000046ff447230 */ /* 0x100fe20000004100 */
[----:B------:R-:W-:Y:S01]  /*73b0*/  F2FP.F16.E4M3.UNPACK_B R91, R73.H1 ;  /* 0x00000049ff5b723e */ /* 0x000fe200030006ff */
[----:B------:R-:W-:Y:S02]  /*73c0*/  HADD2.F32 R70, -RZ, R70.H1_H1 ;  /* 0x30000046ff467230 */ /* 0x000fe40000004100 */
[C---:B------:R-:W-:Y:S01]  /*73d0*/  FMUL R45, R66.reuse, R45 ;  /* 0x0000002d422d7220 */ /* 0x040fe20000400000 */
[--C-:B------:R-:W-:Y:S02]  /*73e0*/  HADD2.F32 R71, -RZ, R72.reuse.H0_H0 ;  /* 0x20000048ff477230 */ /* 0x100fe40000004100 */
[C---:B------:R-:W-:Y:S01]  /*73f0*/  FFMA R40, R69.reuse, R68, R40 ;  /* 0x0000004445287223 */ /* 0x040fe20000000028 */
[----:B------:R-:W-:Y:S01]  /*7400*/  F2FP.F16.E4M3.UNPACK_B R89, R74 ;  /* 0x0000004aff59723e */ /* 0x000fe200020006ff */
[----:B------:R-:W-:Y:S01]  /*7410*/  LDTM.16dp32bit_t0_t15.x16 R4, tmem[UR4+0x40] ;  /* 0x00004004000479ee */ /* 0x000fe20008a00000 */
[----:B------:R-:W1:Y:S01]  /*7420*/  LDTM.16dp32bit_t16_t31.x16 R4, tmem[UR4+0x50] ;  /* 0x00005004000479ee */ /* 0x000e620008a20000 */
[----:B------:R-:W-:Y:S01]  /*7430*/  NOP ;  /* 0x0000000000007918 */ /* 0x000fe20000000000 */
[C---:B------:R-:W-:Y:S01]  /*7440*/  FFMA R41, R69.reuse, R70, R41 ;  /* 0x0000004645297223 */ /* 0x040fe20000000029 */
[--C-:B------:R-:W-:Y:S02]  /*7450*/  HADD2.F32 R73, -RZ, R93.reuse.H0_H0 ;  /* 0x2000005dff497230 */ /* 0x100fe40000004100 */
[C---:B------:R-:W-:Y:S01]  /*7460*/  FMUL R48, R66.reuse, R48 ;  /* 0x0000003042307220 */ /* 0x040fe20000400000 */
[----:B------:R-:W-:Y:S01]  /*7470*/  F2FP.F16.E4M3.UNPACK_B R87, R74.H1 ;  /* 0x0000004aff57723e */ /* 0x000fe200030006ff */
[----:B------:R-:W-:Y:S02]  /*7480*/  HADD2.F32 R74, -RZ, R93.H1_H1 ;  /* 0x3000005dff4a7230 */ /* 0x000fe40000004100 */
[C---:B------:R-:W-:Y:S01]  /*7490*/  FMUL R49, R66.reuse, R49 ;  /* 0x0000003142317220 */ /* 0x040fe20000400000 */
[C---:B------:R-:W-:Y:S01]  /*74a0*/  FMUL R52, R66.reuse, R52 ;  /* 0x0000003442347220 */ /* 0x040fe20000400000 */
[----:B------:R-:W-:Y:S01]  /*74b0*/  F2FP.F16.E4M3.UNPACK_B R85, R75 ;  /* 0x0000004bff55723e */ /* 0x000fe200020006ff */
[C---:B------:R-:W-:Y:S01]  /*74c0*/  FMUL R53, R66.reuse, R53 ;  /* 0x0000003542357220 */ /* 0x040fe20000400000 */
[C---:B------:R-:W-:Y:S01]  /*74d0*/  FMUL R24, R66.reuse, R24 ;  /* 0x0000001842187220 */ /* 0x040fe20000400000 */
[----:B------:R-:W-:Y:S01]  /*74e0*/  F2FP.F16.E4M3.UNPACK_B R84, R75.H1 ;  /* 0x0000004bff54723e */ /* 0x000fe200030006ff */
[----:B------:R-:W-:Y:S02]  /*74f0*/  HADD2.F32 R72, -RZ, R72.H1_H1 ;  /* 0x30000048ff487230 */ /* 0x000fe40000004100 */
[C---:B------:R-:W-:Y:S01]  /*7500*/  FMUL R25, R66.reuse, R25 ;  /* 0x0000001942197220 */ /* 0x040fe20000400000 */
[C---:B------:R-:W-:Y:S01]  /*7510*/  FMUL R0, R66.reuse, R28 ;  /* 0x0000001c42007220 */ /* 0x040fe20000400000 */
[----:B------:R-:W-:Y:S01]  /*7520*/  F2FP.F16.E4M3.UNPACK_B R86, R76 ;  /* 0x0000004cff56723e */ /* 0x000fe200020006ff */
[--C-:B------:R-:W-:Y:S02]  /*7530*/  HADD2.F32 R75, -RZ, R91.reuse.H0_H0 ;  /* 0x2000005bff4b7230 */ /* 0x100fe40000004100 */
[C---:B------:R-:W-:Y:S01]  /*7540*/  FMUL R3, R66.reuse, R29 ;  /* 0x0000001d42037220 */ /* 0x040fe20000400000 */
[C---:B------:R-:W-:Y:S01]  /*7550*/  FMUL R22, R66.reuse, R32 ;  /* 0x0000002042167220 */ /* 0x040fe20000400000 */
[----:B------:R-:W-:Y:S01]  /*7560*/  F2FP.F16.E4M3.UNPACK_B R88, R76.H1 ;  /* 0x0000004cff58723e */ /* 0x000fe200030006ff */
[----:B------:R-:W-:Y:S02]  /*7570*/  HADD2.F32 R76, -RZ, R91.H1_H1 ;  /* 0x3000005bff4c7230 */ /* 0x000fe40000004100 */
[----:B------:R-:W-:Y:S01]  /*7580*/  FMUL R23, R66, R33 ;  /* 0x0000002142177220 */ /* 0x000fe20000400000 */
[----:B------:R-:W-:Y:S01]  /*7590*/  R2UR UR5, R128 ;  /* 0x00000000800572ca */ /* 0x000fe200000e0000 */
[C---:B-1----:R-:W-:Y:S01]  /*75a0*/  FMUL R4, R66.reuse, R4 ;  /* 0x0000000442047220 */ /* 0x042fe20000400000 */
[C---:B------:R-:W-:Y:S01]  /*75b0*/  FMUL R42, R66.reuse, R42 ;  /* 0x0000002a422a7220 */ /* 0x040fe20000400000 */
[C---:B------:R-:W-:Y:S01]  /*75c0*/  FMUL R43, R66.reuse, R43 ;  /* 0x0000002b422b7220 */ /* 0x040fe20000400000 */
[----:B------:R-:W-:Y:S01]  /*75d0*/  F2FP.F16.E4M3.UNPACK_B R90, R77 ;  /* 0x0000004dff5a723e */ /* 0x000fe200020006ff */
[C---:B------:R-:W-:Y:S01]  /*75e0*/  FMUL R46, R66.reuse, R46 ;  /* 0x0000002e422e7220 */ /* 0x040fe20000400000 */
[C---:B------:R-:W-:Y:S01]  /*75f0*/  FFMA R42, R69.reuse, R71, R42 ;  /* 0x00000047452a7223 */ /* 0x040fe2000000002a */
[----:B------:R-:W-:Y:S01]  /*7600*/  F2FP.F16.E4M3.UNPACK_B R92, R77.H1 ;  /* 0x0000004dff5c723e */ /* 0x000fe200030006ff */
[--C-:B------:R-:W-:Y:S02]  /*7610*/  HADD2.F32 R77, -RZ, R89.reuse.H0_H0 ;  /* 0x20000059ff4d7230 */ /* 0x100fe40000004100 */
[C---:B------:R-:W-:Y:S01]  /*7620*/  FFMA R43, R69.reuse, R72, R43 ;  /* 0x00000048452b7223 */ /* 0x040fe2000000002b */
[-C--:B------:R-:W-:Y:S01]  /*7630*/  F2FP.F16.E4M3.UNPACK_B R94, R78.reuse ;  /* 0x0000004eff5e723e */ /* 0x080fe200020006ff */
[C---:B------:R-:W-:Y:S01]  /*7640*/  FMUL R47, R66.reuse, R47 ;  /* 0x0000002f422f7220 */ /* 0x040fe20000400000 */
[----:B------:R-:W-:Y:S01]  /*7650*/  HADD2.F32 R91, -RZ, R92.H0_H0 ;  /* 0x2000005cff5b7230 */ /* 0x000fe20000004100 */
[----:B------:R-:W-:Y:S01]  /*7660*/  F2FP.F16.E4M3.UNPACK_B R96, R78.H1 ;  /* 0x0000004eff60723e */ /* 0x000fe200030006ff */
[----:B------:R-:W-:Y:S02]  /*7670*/  HADD2.F32 R78, -RZ, R89.H1_H1 ;  /* 0x30000059ff4e7230 */ /* 0x000fe40000004100 */
[C---:B------:R-:W-:Y:S01]  /*7680*/  FFMA R44, R69.reuse, R73, R44 ;  /* 0x00000049452c7223 */ /* 0x040fe2000000002c */
[--C-:B------:R-:W-:Y:S01]  /*7690*/  HADD2.F32 R89, -RZ, R90.reuse.H0_H0 ;  /* 0x2000005aff597230 */ /* 0x100fe20000004100 */
[-C--:B------:R-:W-:Y:S01]  /*76a0*/  F2FP.F16.E4M3.UNPACK_B R98, R79.reuse ;  /* 0x0000004fff62723e */ /* 0x080fe200020006ff */
[C---:B------:R-:W-:Y:S01]  /*76b0*/  FFMA R45, R69.reuse, R74, R45 ;  /* 0x0000004a452d7223 */ /* 0x040fe2000000002d */
[----:B------:R-:W-:Y:S01]  /*76c0*/  HADD2.F32 R90, -RZ, R90.H1_H1 ;  /* 0x3000005aff5a7230 */ /* 0x000fe20000004100 */
[----:B------:R-:W-:Y:S01]  /*76d0*/  F2FP.F16.E4M3.UNPACK_B R100, R79.H1 ;  /* 0x0000004fff64723e */ /* 0x000fe200030006ff */
[--C-:B------:R-:W-:Y:S01]  /*76e0*/  HADD2.F32 R79, -RZ, R87.reuse.H0_H0 ;  /* 0x20000057ff4f7230 */ /* 0x100fe20000004100 */
[-C--:B------:R-:W-:Y:S01]  /*76f0*/  F2FP.F16.E4M3.UNPACK_B R102, R80.reuse ;  /* 0x00000050ff66723e */ /* 0x080fe200020006ff */
[----:B------:R-:W-:Y:S01]  /*7700*/  UIADD3 UR5, UPT, UPT, UR5, 0x300, URZ ;  /* 0x0000030005057890 */ /* 0x000fe2000fffe0ff */
[----:B------:R-:W-:Y:S01]  /*7710*/  F2FP.F16.E4M3.UNPACK_B R104, R80.H1 ;  /* 0x00000050ff68723e */ /* 0x000fe200030006ff */
[----:B------:R-:W-:Y:S01]  /*7720*/  FFMA R46, R69, R75, R46 ;  /* 0x0000004b452e7223 */ /* 0x000fe2000000002e */
[----:B------:R-:W-:Y:S01]  /*7730*/  F2FP.SATFINITE.E4M3.F32.PACK_AB_MERGE_C R128, R43, R42, RZ ;  /* 0x0000002a2b80723e */ /* 0x000fe200048070ff */
[----:B------:R-:W-:Y:S01]  /*7740*/  UPRMT UR5, UR37, 0x654, UR5 ;  /* 0x0000065425057896 */ /* 0x000fe20008000005 */
[C---:B------:R-:W-:Y:S01]  /*7750*/  FFMA R47, R69.reuse, R76, R47 ;  /* 0x0000004c452f7223 */ /* 0x040fe2000000002f */
[----:B------:R-:W-:Y:S01]  /*7760*/  FFMA R48, R69, R77, R48 ;  /* 0x0000004d45307223 */ /* 0x000fe20000000030 */
[----:B------:R-:W-:Y:S01]  /*7770*/  F2FP.SATFINITE.E4M3.F32.PACK_AB_MERGE_C R128, R41, R40, R128 ;  /* 0x000000282980723e */ /* 0x000fe20004807080 */
[----:B------:R-:W-:Y:S01]  /*7780*/  FFMA R49, R69, R78, R49 ;  /* 0x0000004e45317223 */ /* 0x000fe20000000031 */
[----:B------:R-:W-:Y:S01]  /*7790*/  HADD2.F32 R80, -RZ, R87.H1_H1 ;  /* 0x30000057ff507230 */ /* 0x000fe20000004100 */
[----:B------:R-:W-:Y:S01]  /*77a0*/  F2FP.SATFINITE.E4M3.F32.PACK_AB_MERGE_C R129, R47, R46, RZ ;  /* 0x0000002e2f81723e */ /* 0x000fe200048070ff */
[--C-:B------:R-:W-:Y:S02]  /*77b0*/  HADD2.F32 R93, -RZ, R94.reuse.H0_H0 ;  /* 0x2000005eff5d7230 */ /* 0x100fe40000004100 */
[C---:B------:R-:W-:Y:S01]  /*77c0*/  FMUL R5, R66.reuse, R5 ;  /* 0x0000000542057220 */ /* 0x040fe20000400000 */
[----:B------:R-:W-:Y:S01]  /*77d0*/  SYNCS.ARRIVE.TRANS64.RED.A1T0 RZ, [UR5], RZ ;  /* 0x000000ffffff79a7 */ /* 0x000fe20008100405 */
[----:B------:R-:W-:Y:S01]  /*77e0*/  F2FP.SATFINITE.E4M3.F32.PACK_AB_MERGE_C R129, R45, R44, R129 ;  /* 0x0000002c2d81723e */ /* 0x000fe20004807081 */
[----:B------:R-:W-:Y:S02]  /*77f0*/  HADD2.F32 R94, -RZ, R94.H1_H1 ;  /* 0x3000005eff5e7230 */ /* 0x000fe40000004100 */
[C---:B------:R-:W-:Y:S01]  /*7800*/  FMUL R8, R66.reuse, R8 ;  /* 0x0000000842087220 */ /* 0x040fe20000400000 */
[--C-:B------:R-:W-:Y:S02]  /*7810*/  HADD2.F32 R97, -RZ, R98.reuse.H0_H0 ;  /* 0x20000062ff617230 */ /* 0x100fe40000004100 */
[C---:B------:R-:W-:Y:S01]  /*7820*/  FMUL R9, R66.reuse, R9 ;  /* 0x0000000942097220 */ /* 0x040fe20000400000 */
[----:B------:R-:W-:Y:S02]  /*7830*/  HADD2.F32 R98, -RZ, R98.H1_H1 ;  /* 0x30000062ff627230 */ /* 0x000fe40000004100 */
[C---:B------:R-:W-:Y:S01]  /*7840*/  FMUL R12, R66.reuse, R12 ;  /* 0x0000000c420c7220 */ /* 0x040fe20000400000 */
[--C-:B------:R-:W-:Y:S02]  /*7850*/  HADD2.F32 R101, -RZ, R102.reuse.H0_H0 ;  /* 0x20000066ff657230 */ /* 0x100fe40000004100 */
[C---:B------:R-:W-:Y:S01]  /*7860*/  FMUL R13, R66.reuse, R13 ;  /* 0x0000000d420d7220 */ /* 0x040fe20000400000 */
[----:B------:R-:W-:Y:S02]  /*7870*/  HADD2.F32 R102, -RZ, R102.H1_H1 ;  /* 0x30000066ff667230 */ /* 0x000fe40000004100 */
[C---:B------:R-:W-:Y:S01]  /*7880*/  FMUL R16, R66.reuse, R16 ;  /* 0x0000001042107220 */ /* 0x040fe20000400000 */
[C---:B------:R-:W-:Y:S01]  /*7890*/  FMUL R17, R66.reuse, R17 ;  /* 0x0000001142117220 */ /* 0x040fe20000400000 */
[-C--:B------:R-:W-:Y:S01]  /*78a0*/  F2FP.F16.E4M3.UNPACK_B R106, R81.reuse ;  /* 0x00000051ff6a723e */ /* 0x080fe200020006ff */
[C---:B------:R-:W-:Y:S01]  /*78b0*/  FMUL R50, R66.reuse, R50 ;  /* 0x0000003242327220 */ /* 0x040fe20000400000 */
[----:B------:R-:W-:Y:S01]  /*78c0*/  F2FP.F16.E4M3.UNPACK_B R108, R81.H1 ;  /* 0x00000051ff6c723e */ /* 0x000fe200030006ff */
[--C-:B------:R-:W-:Y:S01]  /*78d0*/  HADD2.F32 R81, -RZ, R85.reuse.H0_H0 ;  /* 0x20000055ff517230 */ /* 0x100fe20000004100 */
[-C--:B------:R-:W-:Y:S01]  /*78e0*/  F2FP.F16.E4M3.UNPACK_B R110, R82.reuse ;  /* 0x00000052ff6e723e */ /* 0x080fe200020006ff */
[C---:B------:R-:W-:Y:S01]  /*78f0*/  FFMA R50, R69.reuse, R79, R50 ;  /* 0x0000004f45327223 */ /* 0x040fe20000000032 */
[----:B------:R-:W-:Y:S01]  /*7900*/  HADD2.F32 R105, -RZ, R106.H0_H0 ;  /* 0x2000006aff697230 */ /* 0x000fe20000004100 */
[----:B------:R-:W-:Y:S01]  /*7910*/  F2FP.F16.E4M3.UNPACK_B R112, R82.H1 ;  /* 0x00000052ff70723e */ /* 0x000fe200030006ff */
[----:B------:R-:W-:Y:S02]  /*7920*/  HADD2.F32 R82, -RZ, R85.H1_H1 ;  /* 0x30000055ff527230 */ /* 0x000fe40000004100 */
[C---:B------:R-:W-:Y:S01]  /*7930*/  FMUL R51, R66.reuse, R51 ;  /* 0x0000003342337220 */ /* 0x040fe20000400000 */
[-C--:B------:R-:W-:Y:S01]  /*7940*/  F2FP.F16.E4M3.UNPACK_B R114, R83.reuse ;  /* 0x00000053ff72723e */ /* 0x080fe200020006ff */
[----:B------:R-:W-:Y:S01]  /*7950*/  HADD2.F32 R85, -RZ, R86.H0_H0 ;  /* 0x20000056ff557230 */ /* 0x000fe20000004100 */
[----:B------:R-:W-:Y:S01]  /*7960*/  F2FP.F16.E4M3.UNPACK_B R116, R83.H1 ;  /* 0x00000053ff74723e */ /* 0x000fe200030006ff */
[----:B------:R-:W-:Y:S02]  /*7970*/  HADD2.F32 R83, -RZ, R84.H0_H0 ;  /* 0x20000054ff537230 */ /* 0x000fe40000004100 */
[C---:B------:R-:W-:Y:S01]  /*7980*/  FFMA R51, R69.reuse, R80, R51 ;  /* 0x0000005045337223 */ /* 0x040fe20000000033 */
[C---:B------:R-:W-:Y:S01]  /*7990*/  FFMA R52, R69.reuse, R81, R52 ;  /* 0x0000005145347223 */ /* 0x040fe20000000034 */
[----:B------:R-:W-:Y:S01]  /*79a0*/  FFMA R53, R69, R82, R53 ;  /* 0x0000005245357223 */ /* 0x000fe20000000035 */
[----:B------:R-:W-:Y:S02]  /*79b0*/  HADD2.F32 R86, -RZ, R86.H1_H1 ;  /* 0x30000056ff567230 */ /* 0x000fe40000004100 */
[C---:B------:R-:W-:Y:S01]  /*79c0*/  FMUL R54, R66.reuse, R54 ;  /* 0x0000003642367220 */ /* 0x040fe20000400000 */
[----:B------:R-:W-:Y:S01]  /*79d0*/  HADD2.F32 R84, -RZ, R84.H1_H1 ;  /* 0x30000054ff547230 */ /* 0x000fe20000004100 */
[----:B------:R-:W-:Y:S01]  /*79e0*/  F2FP.SATFINITE.E4M3.F32.PACK_AB_MERGE_C R130, R51, R50, RZ ;  /* 0x000000323382723e */ /* 0x000fe200048070ff */
[----:B------:R-:W-:Y:S02]  /*79f0*/  HADD2.F32 R106, -RZ, R106.H1_H1 ;  /* 0x3000006aff6a7230 */ /* 0x000fe40000004100 */
[----:B------:R-:W-:Y:S01]  /*7a00*/  FFMA R54, R69, R83, R54 ;  /* 0x0000005345367223 */ /* 0x000fe20000000036 */
[--C-:B------:R-:W-:Y:S01]  /*7a10*/  HADD2.F32 R109, -RZ, R110.reuse.H0_H0 ;  /* 0x2000006eff6d7230 */ /* 0x100fe20000004100 */
[----:B------:R-:W-:Y:S01]  /*7a20*/  F2FP.SATFINITE.E4M3.F32.PACK_AB_MERGE_C R130, R49, R48, R130 ;  /* 0x000000303182723e */ /* 0x000fe20004807082 */
[----:B------:R-:W-:Y:S02]  /*7a30*/  HADD2.F32 R110, -RZ, R110.H1_H1 ;  /* 0x3000006eff6e7230 */ /* 0x000fe40000004100 */
[C---:B------:R-:W-:Y:S01]  /*7a40*/  FMUL R55, R66.reuse, R55 ;  /* 0x0000003742377220 */ /* 0x040fe20000400000 */
[--C-:B------:R-:W-:Y:S02]  /*7a50*/  HADD2.F32 R87, -RZ, R88.reuse.H0_H0 ;  /* 0x20000058ff577230 */ /* 0x100fe40000004100 */
[C---:B------:R-:W-:Y:S01]  /*7a60*/  FMUL R26, R66.reuse, R26 ;  /* 0x0000001a421a7220 */ /* 0x040fe20000400000 */
[----:B------:R-:W-:Y:S02]  /*7a70*/  HADD2.F32 R88, -RZ, R88.H1_H1 ;  /* 0x30000058ff587230 */ /* 0x000fe40000004100 */
[C---:B------:R-:W-:Y:S01]  /*7a80*/  FFMA R55, R69.reuse, R84, R55 ;  /* 0x0000005445377223 */ /* 0x040fe20000000037 */
[C---:B------:R-:W-:Y:S01]  /*7a90*/  FFMA R24, R69.reuse, R85, R24 ;  /* 0x0000005545187223 */ /* 0x040fe20000000018 */
[C---:B------:R-:W-:Y:S01]  /*7aa0*/  FFMA R25, R69.reuse, R86, R25 ;  /* 0x0000005645197223 */ /* 0x040fe20000000019 */
[----:B------:R-:W-:Y:S01]  /*7ab0*/  FFMA R26, R69, R87, R26 ;  /* 0x00000057451a7223 */ /* 0x000fe2000000001a */
[--C-:B------:R-:W-:Y:S01]  /*7ac0*/  HADD2.F32 R113, -RZ, R114.reuse.H0_H0 ;  /* 0x20000072ff717230 */ /* 0x100fe20000004100 */
[----:B------:R-:W-:Y:S01]  /*7ad0*/  F2FP.SATFINITE.E4M3.F32.PACK_AB_MERGE_C R131, R55, R54, RZ ;  /* 0x000000363783723e */ /* 0x000fe200048070ff */
[----:B------:R-:W-:Y:S02]  /*7ae0*/  HADD2.F32 R114, -RZ, R114.H1_H1 ;  /* 0x30000072ff727230 */ /* 0x000fe40000004100 */
[C---:B------:R-:W-:Y:S01]  /*7af0*/  FMUL R27, R66.reuse, R27 ;  /* 0x0000001b421b7220 */ /* 0x040fe20000400000 */
[C---:B------:R-:W-:Y:S01]  /*7b00*/  FMUL R20, R66.reuse, R30 ;  /* 0x0000001e42147220 */ /* 0x040fe20000400000 */
[----:B------:R-:W-:Y:S01]  /*7b10*/  HADD2.F32 R92, -RZ, R92.H1_H1 ;  /* 0x3000005cff5c7230 */ /* 0x000fe20000004100 */
[----:B------:R-:W-:Y:S01]  /*7b20*/  F2FP.SATFINITE.E4M3.F32.PACK_AB_MERGE_C R131, R53, R52, R131 ;  /* 0x000000343583723e */ /* 0x000fe20004807083 */
[C---:B------:R-:W-:Y:S01]  /*7b30*/  FFMA R27, R69.reuse, R88, R27 ;  /* 0x00000058451b7223 */ /* 0x040fe2000000001b */
[C---:B------:R-:W-:Y:S01]  /*7b40*/  FFMA R0, R69.reuse, R89, R0 ;  /* 0x0000005945007223 */ /* 0x040fe20000000000 */
[C---:B------:R-:W-:Y:S01]  /*7b50*/  FFMA R3, R69.reuse, R90, R3 ;  /* 0x0000005a45037223 */ /* 0x040fe20000000003 */
[----:B------:R-:W-:Y:S01]  /*7b60*/  FFMA R20, R69, R91, R20 ;  /* 0x0000005b45147223 */ /* 0x000fe20000000014 */
[----:B------:R1:W-:Y:S01]  /*7b70*/  STS.128 [R144+UR43+0x1c00], R128 ;  /* 0x001c008090007988 */ /* 0x0003e20008000c2b */
[----:B------:R-:W-:Y:S01]  /*7b80*/  F2FP.SATFINITE.E4M3.F32.PACK_AB_MERGE_C R136, R27, R26, RZ ;  /* 0x0000001a1b88723e */ /* 0x000fe200048070ff */
[C---:B------:R-:W-:Y:S01]  /*7b90*/  FMUL R30, R66.reuse, R36 ;  /* 0x00000024421e7220 */ /* 0x040fe20000400000 */
[C---:B------:R-:W-:Y:S01]  /*7ba0*/  FMUL R21, R66.reuse, R31 ;  /* 0x0000001f42157220 */ /* 0x040fe20000400000 */
[--C-:B------:R-:W-:Y:S01]  /*7bb0*/  HADD2.F32 R95, -RZ, R96.reuse.H0_H0 ;  /* 0x20000060ff5f7230 */ /* 0x100fe20000004100 */
[----:B------:R-:W-:Y:S01]  /*7bc0*/  F2FP.SATFINITE.E4M3.F32.PACK_AB_MERGE_C R136, R25, R24, R136 ;  /* 0x000000181988723e */ /* 0x000fe20004807088 */
[C---:B------:R-:W-:Y:S01]  /*7bd0*/  FMUL R31, R66.reuse, R37 ;  /* 0x00000025421f7220 */ /* 0x040fe20000400000 */
[C---:B------:R-:W-:Y:S01]  /*7be0*/  FFMA R21, R69.reuse, R92, R21 ;  /* 0x0000005c45157223 */ /* 0x040fe20000000015 */
[C---:B------:R-:W-:Y:S01]  /*7bf0*/  FFMA R22, R69.reuse, R93, R22 ;  /* 0x0000005d45167223 */ /* 0x040fe20000000016 */
[----:B------:R-:W-:Y:S01]  /*7c00*/  FFMA R23, R69, R94, R23 ;  /* 0x0000005e45177223 */ /* 0x000fe20000000017 */
[C---:B------:R-:W-:Y:S01]  /*7c10*/  FMUL R28, R66.reuse, R34 ;  /* 0x00000022421c7220 */ /* 0x040fe20000400000 */
[----:B------:R-:W-:Y:S01]  /*7c20*/  HADD2.F32 R96, -RZ, R96.H1_H1 ;  /* 0x30000060ff607230 */ /* 0x000fe20000004100 */
[----:B------:R-:W-:Y:S01]  /*7c30*/  F2FP.SATFINITE.E4M3.F32.PACK_AB_MERGE_C R137, R21, R20, RZ ;  /* 0x000000141589723e */ /* 0x000fe200048070ff */
[C---:B------:R-:W-:Y:S01]  /*7c40*/  FMUL R29, R66.reuse, R35 ;  /* 0x00000023421d7220 */ /* 0x040fe20000400000 */
[--C-:B------:R-:W-:Y:S02]  /*7c50*/  HADD2.F32 R99, -RZ, R100.reuse.H0_H0 ;  /* 0x20000064ff637230 */ /* 0x100fe40000004100 */
[----:B------:R-:W-:Y:S01]  /*7c60*/  FFMA R28, R69, R95, R28 ;  /* 0x0000005f451c7223 */ /* 0x000fe2000000001c */
[----:B------:R-:W-:Y:S01]  /*7c70*/  F2FP.SATFINITE.E4M3.F32.PACK_AB_MERGE_C R137, R3, R0, R137 ;  /* 0x000000000389723e */ /* 0x000fe20004807089 */
[C---:B------:R-:W-:Y:S01]  /*7c80*/  FFMA R29, R69.reuse, R96, R29 ;  /* 0x00000060451d7223 */ /* 0x040fe2000000001d */
[C---:B------:R-:W-:Y:S01]  /*7c90*/  FFMA R30, R69.reuse, R97, R30 ;  /* 0x00000061451e7223 */ /* 0x040fe2000000001e */
[C---:B------:R-:W-:Y:S01]  /*7ca0*/  FFMA R31, R69.reuse, R98, R31 ;  /* 0x00000062451f7223 */ /* 0x040fe2000000001f */
[C---:B------:R-:W-:Y:S01]  /*7cb0*/  FMUL R32, R66.reuse, R38 ;  /* 0x0000002642207220 */ /* 0x040fe20000400000 */
[----:B------:R-:W-:Y:S02]  /*7cc0*/  HADD2.F32 R100, -RZ, R100.H1_H1 ;  /* 0x30000064ff647230 */ /* 0x000fe40000004100 */
[C---:B------:R-:W-:Y:S01]  /*7cd0*/  FMUL R33, R66.reuse, R39 ;  /* 0x0000002742217220 */ /* 0x040fe20000400000 */
[--C-:B------:R-:W-:Y:S02]  /*7ce0*/  HADD2.F32 R103, -RZ, R104.reuse.H0_H0 ;  /* 0x20000068ff677230 */ /* 0x100fe40000004100 */
[C---:B------:R-:W-:Y:S01]  /*7cf0*/  FFMA R32, R69.reuse, R99, R32 ;  /* 0x0000006345207223 */ /* 0x040fe20000000020 */
[----:B------:R-:W-:Y:S02]  /*7d00*/  HADD2.F32 R104, -RZ, R104.H1_H1 ;  /* 0x30000068ff687230 */ /* 0x000fe40000004100 */
[C---:B------:R-:W-:Y:S01]  /*7d10*/  FMUL R6, R66.reuse, R6 ;  /* 0x0000000642067220 */ /* 0x040fe20000400000 */
[C---:B------:R-:W-:Y:S01]  /*7d20*/  FFMA R33, R69.reuse, R100, R33 ;  /* 0x0000006445217223 */ /* 0x040fe20000000021 */
[C---:B------:R-:W-:Y:S01]  /*7d30*/  FMUL R7, R66.reuse, R7 ;  /* 0x0000000742077220 */ /* 0x040fe20000400000 */
[C---:B------:R-:W-:Y:S01]  /*7d40*/  FFMA R4, R69.reuse, R101, R4 ;  /* 0x0000006545047223 */ /* 0x040fe20000000004 */
[C---:B------:R-:W-:Y:S01]  /*7d50*/  FFMA R5, R69.reuse, R102, R5 ;  /* 0x0000006645057223 */ /* 0x040fe20000000005 */
        /* <DEDUP_REMOVED lines=21> */
[----:B------:R-:W-:Y:S01]  /*7eb0*/  FMUL R19, R66, R19 ;  /* 0x0000001342137220 */ /* 0x000fe20000400000 */
[C---:B------:R-:W-:Y:S01]  /*7ec0*/  FFMA R16, R69.reuse, R113, R16 ;  /* 0x0000007145107223 */ /* 0x040fe20000000010 */
[C---:B------:R-:W-:Y:S01]  /*7ed0*/  FFMA R17, R69.reuse, R114, R17 ;  /* 0x0000007245117223 */ /* 0x040fe20000000011 */
[C---:B------:R-:W-:Y:S01]  /*7ee0*/  FFMA R18, R69.reuse, R115, R18 ;  /* 0x0000007345127223 */ /* 0x040fe20000000012 */
[----:B------:R-:W-:Y:S01]  /*7ef0*/  FFMA R19, R69, R116, R19 ;  /* 0x0000007445137223 */ /* 0x000fe20000000013 */
[----:B------:R-:W-:Y:S01]  /*7f00*/  F2FP.SATFINITE.E4M3.F32.PACK_AB_MERGE_C R138, R29, R28, RZ ;  /* 0x0000001c1d8a723e */ /* 0x000fe200048070ff */
[----:B------:R-:W-:Y:S01]  /*7f10*/  BSSY.RECONVERGENT B0, `(.L_x_133) ;  /* 0x000002e000007945 */ /* 0x000fe20003800200 */
[----:B------:R-:W-:Y:S02]  /*7f20*/  F2FP.SATFINITE.E4M3.F32.PACK_AB_MERGE_C R139, R33, R32, RZ ;  /* 0x00000020218b723e */ /* 0x000fe400048070ff */
[----:B------:R-:W-:Y:S02]  /*7f30*/  F2FP.SATFINITE.E4M3.F32.PACK_AB_MERGE_C R156, R7, R6, RZ ;  /* 0x00000006079c723e */ /* 0x000fe400048070ff */
[----:B------:R-:W-:Y:S02]  /*7f40*/  F2FP.SATFINITE.E4M3.F32.PACK_AB_MERGE_C R157, R11, R10, RZ ;  /* 0x0000000a0b9d723e */ /* 0x000fe400048070ff */
[----:B------:R-:W-:Y:S02]  /*7f50*/  F2FP.SATFINITE.E4M3.F32.PACK_AB_MERGE_C R153, R15, R14, RZ ;  /* 0x0000000e0f99723e */ /* 0x000fe400048070ff */
[----:B------:R-:W-:Y:S02]  /*7f60*/  F2FP.SATFINITE.E4M3.F32.PACK_AB_MERGE_C R154, R19, R18, RZ ;  /* 0x00000012139a723e */ /* 0x000fe400048070ff */
[----:B------:R-:W-:Y:S02]  /*7f70*/  F2FP.SATFINITE.E4M3.F32.PACK_AB_MERGE_C R138, R23, R22, R138 ;  /* 0x00000016178a723e */ /* 0x000fe4000480708a */
[----:B------:R-:W-:Y:S02]  /*7f80*/  F2FP.SATFINITE.E4M3.F32.PACK_AB_MERGE_C R139, R31, R30, R139 ;  /* 0x0000001e1f8b723e */ /* 0x000fe4000480708b */
[----:B------:R-:W-:Y:S02]  /*7f90*/  F2FP.SATFINITE.E4M3.F32.PACK_AB_MERGE_C R156, R5, R4, R156 ;  /* 0x00000004059c723e */ /* 0x000fe4000480709c */
[----:B------:R-:W-:Y:S01]  /*7fa0*/  F2FP.SATFINITE.E4M3.F32.PACK_AB_MERGE_C R157, R9, R8, R157 ;  /* 0x00000008099d723e */ /* 0x000fe2000480709d */
[----:B------:R1:W-:Y:S01]  /*7fb0*/  STS.128 [R144+UR43+0x2400], R136 ;  /* 0x0024008890007988 */ /* 0x0003e20008000c2b */
[----:B------:R-:W-:Y:S02]  /*7fc0*/  F2FP.SATFINITE.E4M3.F32.PACK_AB_MERGE_C R158, R13, R12, R153 ;  /* 0x0000000c0d9e723e */ /* 0x000fe40004807099 */
[----:B------:R-:W-:Y:S02]  /*7fd0*/  F2FP.SATFINITE.E4M3.F32.PACK_AB_MERGE_C R159, R17, R16, R154 ;  /* 0x00000010119f723e */ /* 0x000fe4000480709a */
[----:B------:R-:W-:Y:S03]  /*7fe0*/  IADD3 R153, PT, PT, R64, 0x1, RZ ;  /* 0x0000000140997810 */ /* 0x000fe60007ffe0ff */
[----:B------:R1:W-:Y:S01]  /*7ff0*/  STS.128 [R144+UR43+0x2c00], R156 ;  /* 0x002c009c90007988 */ /* 0x0003e20008000c2b */
[----:B------:R-:W-:Y:S01]  /*8000*/  @!PT LDS RZ, [RZ] ;  /* 0x00000000fffff984 */ /* 0x000fe20000000800 */
[----:B------:R-:W-:Y:S01]  /*8010*/  @!PT LDS RZ, [RZ] ;  /* 0x00000000fffff984 */ /* 0x000fe20000000800 */
[----:B------:R-:W-:Y:S01]  /*8020*/  @!PT LDS RZ, [RZ] ;  /* 0x00000000fffff984 */ /* 0x000fe20000000800 */
[----:B------:R-:W-:Y:S01]  /*8030*/  @!PT LDS RZ, [RZ] ;  /* 0x00000000fffff984 */ /* 0x000fe20000000800 */
[----:B------:R3:W-:Y:S07]  /*8040*/  MEMBAR.ALL.CTA ;  /* 0x0000000000007992 */ /* 0x0007ee0000008000 */
[----:B---3--:R-:W3:Y:S02]  /*8050*/  FENCE.VIEW.ASYNC.S ;  /* 0x00000000000073c6 */ /* 0x008ee40000000000 */
[----:B---3--:R-:W-:Y:S06]  /*8060*/  BAR.SYNC.DEFER_BLOCKING 0x1, 0x80 ;  /* 0x0042000000007b1d */ /* 0x008fec0000010000 */
[----:B------:R-:W-:Y:S05]  /*8070*/  @P0 BRA `(.L_x_134) ;  /* 0x00000000005c0947 */ /* 0x000fea0003800000 */
[----:B------:R-:W-:Y:S01]  /*8080*/  UIADD3 UR4, UPT, UPT, UR43, 0x1c00, URZ ;  /* 0x00001c002b047890 */ /* 0x000fe2000fffe0ff */
[----:B------:R-:W-:Y:S01]  /*8090*/  R2UR UR13, R133 ;  /* 0x00000000850d72ca */ /* 0x000fe200000e0000 */
[----:B------:R-:W-:Y:S01]  /*80a0*/  UIADD3 UR16, UP0, UPT, UR46, 0x680, URZ ;  /* 0x000006802e107890 */ /* 0x000fe2000ff1e0ff */
[----:B------:R-:W-:Y:S01]  /*80b0*/  R2UR UR14, R135 ;  /* 0x00000000870e72ca */ /* 0x000fe200000e0000 */
[----:B------:R-:W-:Y:S01]  /*80c0*/  UMOV UR15, UR36 ;  /* 0x00000024000f7c82 */ /* 0x000fe20008000000 */
[----:B------:R-:W-:Y:S01]  /*80d0*/  UIADD3 UR8, UPT, UPT, UR43, 0x2400, URZ ;  /* 0x000024002b087890 */ /* 0x000fe2000fffe0ff */
[----:B------:R-:W-:Y:S01]  /*80e0*/  IMAD.U32 R150, RZ, RZ, UR4 ;  /* 0x00000004ff967e24 */ /* 0x000fe2000f8e00ff */
[----:B------:R-:W-:Y:S01]  /*80f0*/  UIADD3.X UR17, UPT, UPT, URZ, UR47, URZ, UP0, !UPT ;  /* 0x0000002fff117290 */ /* 0x000fe200087fe4ff */
[----:B------:R-:W-:Y:S01]  /*8100*/  UMOV UR11, UR36 ;  /* 0x00000024000b7c82 */ /* 0x000fe20008000000 */
[----:B------:R-:W-:Y:S02]  /*8110*/  UIADD3 UR4, UPT, UPT, UR43, 0x2c00, URZ ;  /* 0x00002c002b047890 */ /* 0x000fe4000fffe0ff */
[----:B------:R-:W-:Y:S01]  /*8120*/  R2UR UR12, R150 ;  /* 0x00000000960c72ca */ /* 0x000fe200000e0000 */
[----:B------:R-:W-:Y:S02]  /*8130*/  UMOV UR7, UR36 ;  /* 0x0000002400077c82 */ /* 0x000fe40008000000 */
[----:B------:R-:W-:Y:S02]  /*8140*/  UIMAD UR13, UR13, 0x60, URZ ;  /* 0x000000600d0d78a4 */ /* 0x000fe4000f8e02ff */
[----:B------:R-:W-:Y:S02]  /*8150*/  USHF.L.U32 UR14, UR14, 0x6, URZ ;  /* 0x000000060e0e7899 */ /* 0x000fe400080006ff */
[----:B------:R-:W-:Y:S02]  /*8160*/  UIADD3 UR9, UPT, UPT, UR13, 0x20, URZ ;  /* 0x000000200d097890 */ /* 0x000fe4000fffe0ff */
[----:B------:R-:W-:Y:S03]  /*8170*/  UIADD3 UR5, UPT, UPT, UR13, 0x40, URZ ;  /* 0x000000400d057890 */ /* 0x000fe6000fffe0ff */
[----:B------:R-:W-:Y:S01]  /*8180*/  UMOV UR10, UR14 ;  /* 0x0000000e000a7c82 */ /* 0x000fe20008000000 */
[----:B------:R-:W-:Y:S01]  /*8190*/  UMOV UR6, UR14 ;  /* 0x0000000e00067c82 */ /* 0x000fe20008000000 */
[----:B------:R3:W-:Y:S02]  /*81a0*/  UTMASTG.3D [UR12], [UR16] ;  /* 0x0000000c100073b5 */ /* 0x0007e40008010000 */
[----:B------:R3:W-:Y:S02]  /*81b0*/  UTMASTG.3D [UR8], [UR16] ;  /* 0x00000008100073b5 */ /* 0x0007e40008010000 */
[----:B------:R3:W-:Y:S01]  /*81c0*/  UTMASTG.3D [UR4], [UR16] ;  /* 0x00000004100073b5 */ /* 0x0007e20008010000 */
[----:B------:R0:W-:Y:S01]  /*81d0*/  UTMACMDFLUSH ;  /* 0x00000000000079b7 */ /* 0x0001e20000000000 */
[----:B---3--:R-:W-:Y:S04]  /*81e0*/  DEPBAR.LE SB0, 0x0 ;  /* 0x000080000000791a */ /* 0x008fe80000000000 */
.L_x_134:
[----:B------:R-:W-:Y:S05]  /*81f0*/  BSYNC.RECONVERGENT B0 ;  /* 0x0000000000007941 */ /* 0x000fea0003800200 */
.L_x_133:
[----:B------:R-:W-:Y:S01]  /*8200*/  BAR.SYNC.DEFER_BLOCKING 0x1, 0x80 ;  /* 0x0042000000007b1d */ /* 0x000fe20000010000 */
[----:B------:R-:W-:Y:S01]  /*8210*/  ISETP.NE.AND P2, PT, R151, RZ, PT ;  /* 0x000000ff9700720c */ /* 0x000fe20003f45270 */
[----:B------:R-:W-:Y:S01]  /*8220*/  IMAD.IADD R133, R63, 0x1, R117 ;  /* 0x000000013f857824 */ /* 0x000fe200078e0275 */
[----:B------:R-:W-:Y:S01]  /*8230*/  ISETP.NE.AND P0, PT, R152, 0x2, PT ;  /* 0x000000029800780c */ /* 0x000fe20003f05270 */
[----:B------:R-:W-:Y:S01]  /*8240*/  IMAD.IADD R135, R65, 0x1, R132 ;  /* 0x0000000141877824 */ /* 0x000fe200078e0284 */
[----:B------:R-:W-:Y:S02]  /*8250*/  ISETP.NE.AND P1, PT, R153, 0x4, PT ;  /* 0x000000049900780c */ /* 0x000fe40003f25270 */
[----:B------:R-:W-:Y:S02]  /*8260*/  SEL R3, RZ, 0x1, P0 ;  /* 0x00000001ff037807 */ /* 0x000fe40000000000 */
[----:B------:R-:W-:Y:S02]  /*8270*/  SEL R0, RZ, 0x1, P1 ;  /* 0x00000001ff007807 */ /* 0x000fe40000800000 */
[----:B------:R-:W-:Y:S02]  /*8280*/  LOP3.LUT R148, R148, R3, RZ, 0x3c, !PT ;  /* 0x0000000394947212 */ /* 0x000fe400078e3cff */
[----:B------:R-:W-:Y:S02]  /*8290*/  LOP3.LUT R149, R149, R0, RZ, 0x3c, !PT ;  /* 0x0000000095957212 */ /* 0x000fe400078e3cff */
[----:B------:R-:W-:Y:S02]  /*82a0*/  @P2 R2UR UR36, R146 ;  /* 0x00000000922422ca */ /* 0x000fe400000e0000 */
[----:B------:R-:W-:Y:S02]  /*82b0*/  SEL R152, R152, RZ, P0 ;  /* 0x000000ff98987207 */ /* 0x000fe40000000000 */
[----:B------:R-:W-:Y:S01]  /*82c0*/  SEL R64, R153, RZ, P1 ;  /* 0x000000ff99407207 */ /* 0x000fe20000800000 */
[----:B------:R-:W-:Y:S10]  /*82d0*/  @P2 BRA `(.L_x_135) ;  /* 0xffffffdc00842947 */ /* 0x000ff4000383ffff */
[----:B------:R-:W-:Y:S05]  /*82e0*/  EXIT ;  /* 0x000000000000794d */ /* 0x000fea0003800000 */
.L_x_20:
[----:B--2---:R2:W1:Y:S02]  /*82f0*/  SYNCS.PHASECHK.TRANS64.TRYWAIT P0, [R3+URZ+0x330], R2 ;  /* 0x00033002030075a7 */ /* 0x00446400080011ff */
[----:B-1----:R-:W-:Y:S05]  /*8300*/  @!P0 NANOSLEEP.SYNCS 0x989680 ;  /* 0x009896800000895d */ /* 0x002fea0003900000 */
[----:B------:R-:W1:Y:S02]  /*8310*/  @!P0 SYNCS.PHASECHK.TRANS64 P0, [R3+URZ+0x330], R2 ;  /* 0x00033002030085a7 */ /* 0x000e6400080010ff */
[----:B-1----:R-:W-:Y:S05]  /*8320*/  @!P0 BRA `(.L_x_20) ;  /* 0xfffffffc00f08947 */ /* 0x002fea000383ffff */
[----:B------:R-:W-:Y:S05]  /*8330*/  BRA `(.L_x_136) ;  /* 0xffffff9400cc7947 */ /* 0x000fea000383ffff */
.L_x_23:
[----:B-1----:R-:W-:Y:S07]  /*8340*/  MOV R2, UR33 ;  /* 0x0000002100027c02 */ /* 0x002fee0008000f00 */
.L_x_137:
[----:B-1----:R1:W2:Y:S02]  /*8350*/  SYNCS.PHASECHK.TRANS64.TRYWAIT P0, [R2+URZ+0x150], R5 ;  /* 0x00015005020075a7 */ /* 0x0022a400080011ff */
[----:B--2---:R-:W-:Y:S05]  /*8360*/  @!P0 NANOSLEEP.SYNCS 0x989680 ;  /* 0x009896800000895d */ /* 0x004fea0003900000 */
[----:B------:R-:W2:Y:S02]  /*8370*/  @!P0 SYNCS.PHASECHK.TRANS64 P0, [R2+URZ+0x150], R5 ;  /* 0x00015005020085a7 */ /* 0x000ea400080010ff */
[----:B--2---:R-:W-:Y:S05]  /*8380*/  @!P0 BRA `(.L_x_137) ;  /* 0xfffffffc00f08947 */ /* 0x004fea000383ffff */
[----:B------:R-:W-:Y:S05]  /*8390*/  BRA `(.L_x_22) ;  /* 0xffffff98001c7947 */ /* 0x000fea000383ffff */
.L_x_29:
[----:B-1----:R-:W-:Y:S07]  /*83a0*/  MOV R2, UR17 ;  /* 0x0000001100027c02 */ /* 0x002fee0008000f00 */
.L_x_138:
[----:B-1----:R1:W2:Y:S02]  /*83b0*/  SYNCS.PHASECHK.TRANS64.TRYWAIT P0, [R2+URZ+0x150], R5 ;  /* 0x00015005020075a7 */ /* 0x0022a400080011ff */
[----:B--2---:R-:W-:Y:S05]  /*83c0*/  @!P0 NANOSLEEP.SYNCS 0x989680 ;  /* 0x009896800000895d */ /* 0x004fea0003900000 */
[----:B------:R-:W2:Y:S02]  /*83d0*/  @!P0 SYNCS.PHASECHK.TRANS64 P0, [R2+URZ+0x150], R5 ;  /* 0x00015005020085a7 */ /* 0x000ea400080010ff */
[----:B--2---:R-:W-:Y:S05]  /*83e0*/  @!P0 BRA `(.L_x_138) ;  /* 0xfffffffc00f08947 */ /* 0x004fea000383ffff */
[----:B------:R-:W-:Y:S05]  /*83f0*/  BRA `(.L_x_28) ;  /* 0xffffff9800c47947 */ /* 0x000fea000383ffff */
.L_x_33:
[----:B-1----:R1:W2:Y:S02]  /*8400*/  SYNCS.PHASECHK.TRANS64.TRYWAIT P0, [R2+URZ+0x2c0], R3 ;  /* 0x0002c003020075a7 */ /* 0x0022a400080011ff */
[----:B--2---:R-:W-:Y:S05]  /*8410*/  @!P0 NANOSLEEP.SYNCS 0x989680 ;  /* 0x009896800000895d */ /* 0x004fea0003900000 */
[----:B------:R-:W2:Y:S02]  /*8420*/  @!P0 SYNCS.PHASECHK.TRANS64 P0, [R2+URZ+0x2c0], R3 ;  /* 0x0002c003020085a7 */ /* 0x000ea400080010ff */
[----:B--2---:R-:W-:Y:S05]  /*8430*/  @!P0 BRA `(.L_x_33) ;  /* 0xfffffffc00f08947 */ /* 0x004fea000383ffff */
[----:B------:R-:W-:Y:S05]  /*8440*/  BRA `(.L_x_139) ;  /* 0xffffff9c00547947 */ /* 0x000fea000383ffff */
.L_x_37:
[----:B----4-:R-:W-:-:S07]  /*8450*/  MOV R0, UR5 ;  /* 0x0000000500007c02 */ /* 0x010fce0008000f00 */
.L_x_140:
[----:B-1----:R1:W2:Y:S02]  /*8460*/  SYNCS.PHASECHK.TRANS64.TRYWAIT P0, [R0+URZ], R3 ;  /* 0x00000003000075a7 */ /* 0x0022a400080011ff */
[----:B--2---:R-:W-:Y:S05]  /*8470*/  @!P0 NANOSLEEP.SYNCS 0x989680 ;  /* 0x009896800000895d */ /* 0x004fea0003900000 */
[----:B------:R-:W2:Y:S02]  /*8480*/  @!P0 SYNCS.PHASECHK.TRANS64 P0, [R0+URZ], R3 ;  /* 0x00000003000085a7 */ /* 0x000ea400080010ff */
[----:B--2---:R-:W-:Y:S05]  /*8490*/  @!P0 BRA `(.L_x_140) ;  /* 0xfffffffc00f08947 */ /* 0x004fea000383ffff */
[----:B------:R-:W-:Y:S05]  /*84a0*/  BRA `(.L_x_141) ;  /* 0xffffffa000c47947 */ /* 0x000fea000383ffff */
.L_x_38:
[----:B----4-:R-:W-:-:S07]  /*84b0*/  MOV R0, UR5 ;  /* 0x0000000500007c02 */ /* 0x010fce0008000f00 */
.L_x_142:
[----:B-1----:R1:W2:Y:S02]  /*84c0*/  SYNCS.PHASECHK.TRANS64.TRYWAIT P0, [R0+URZ], R3 ;  /* 0x00000003000075a7 */ /* 0x0022a400080011ff */
[----:B--2---:R-:W-:Y:S05]  /*84d0*/  @!P0 NANOSLEEP.SYNCS 0x989680 ;  /* 0x009896800000895d */ /* 0x004fea0003900000 */
[----:B------:R-:W2:Y:S02]  /*84e0*/  @!P0 SYNCS.PHASECHK.TRANS64 P0, [R0+URZ], R3 ;  /* 0x00000003000085a7 */ /* 0x000ea400080010ff */
[----:B--2---:R-:W-:Y:S05]  /*84f0*/  @!P0 BRA `(.L_x_142) ;  /* 0xfffffffc00f08947 */ /* 0x004fea000383ffff */
[----:B------:R-:W-:Y:S05]  /*8500*/  BRA `(.L_x_143) ;  /* 0xffffffa000d07947 */ /* 0x000fea000383ffff */
.L_x_39:
[----:B----4-:R-:W-:-:S07]  /*8510*/  MOV R0, UR5 ;  /* 0x0000000500007c02 */ /* 0x010fce0008000f00 */
.L_x_144:
[----:B-1----:R1:W2:Y:S02]  /*8520*/  SYNCS.PHASECHK.TRANS64.TRYWAIT P0, [R0+URZ], R3 ;  /* 0x00000003000075a7 */ /* 0x0022a400080011ff */
[----:B--2---:R-:W-:Y:S05]  /*8530*/  @!P0 NANOSLEEP.SYNCS 0x989680 ;  /* 0x009896800000895d */ /* 0x004fea0003900000 */
[----:B------:R-:W2:Y:S02]  /*8540*/  @!P0 SYNCS.PHASECHK.TRANS64 P0, [R0+URZ], R3 ;  /* 0x00000003000085a7 */ /* 0x000ea400080010ff */
[----:B--2---:R-:W-:Y:S05]  /*8550*/  @!P0 BRA `(.L_x_144) ;  /* 0xfffffffc00f08947 */ /* 0x004fea000383ffff */
[----:B------:R-:W-:Y:S05]  /*8560*/  BRA `(.L_x_145) ;  /* 0xffffffa000dc7947 */ /* 0x000fea000383ffff */
.L_x_40:
[----:B----4-:R-:W-:-:S07]  /*8570*/  MOV R0, UR5 ;  /* 0x0000000500007c02 */ /* 0x010fce0008000f00 */
.L_x_146:
[----:B-1----:R1:W2:Y:S02]  /*8580*/  SYNCS.PHASECHK.TRANS64.TRYWAIT P0, [R0+URZ], R3 ;  /* 0x00000003000075a7 */ /* 0x0022a400080011ff */
[----:B--2---:R-:W-:Y:S05]  /*8590*/  @!P0 NANOSLEEP.SYNCS 0x989680 ;  /* 0x009896800000895d */ /* 0x004fea0003900000 */
[----:B------:R-:W2:Y:S02]  /*85a0*/  @!P0 SYNCS.PHASECHK.TRANS64 P0, [R0+URZ], R3 ;  /* 0x00000003000085a7 */ /* 0x000ea400080010ff */
[----:B--2---:R-:W-:Y:S05]  /*85b0*/  @!P0 BRA `(.L_x_146) ;  /* 0xfffffffc00f08947 */ /* 0x004fea000383ffff */
[----:B------:R-:W-:Y:S05]  /*85c0*/  BRA `(.L_x_147) ;  /* 0xffffffa000e87947 */ /* 0x000fea000383ffff */
.L_x_41:
[----:B----4-:R-:W-:-:S07]  /*85d0*/  MOV R0, UR5 ;  /* 0x0000000500007c02 */ /* 0x010fce0008000f00 */
.L_x_148:
[----:B-1----:R1:W2:Y:S02]  /*85e0*/  SYNCS.PHASECHK.TRANS64.TRYWAIT P0, [R0+URZ], R3 ;  /* 0x00000003000075a7 */ /* 0x0022a400080011ff */
[----:B--2---:R-:W-:Y:S05]  /*85f0*/  @!P0 NANOSLEEP.SYNCS 0x989680 ;  /* 0x009896800000895d */ /* 0x004fea0003900000 */
[----:B------:R-:W2:Y:S02]  /*8600*/  @!P0 SYNCS.PHASECHK.TRANS64 P0, [R0+URZ], R3 ;  /* 0x00000003000085a7 */ /* 0x000ea400080010ff */
[----:B--2---:R-:W-:Y:S05]  /*8610*/  @!P0 BRA `(.L_x_148) ;  /* 0xfffffffc00f08947 */ /* 0x004fea000383ffff */
[----:B------:R-:W-:Y:S05]  /*8620*/  BRA `(.L_x_149) ;  /* 0xffffffa000f47947 */ /* 0x000fea000383ffff */
.L_x_42:
[----:B----4-:R-:W-:-:S07]  /*8630*/  MOV R0, UR5 ;  /* 0x0000000500007c02 */ /* 0x010fce0008000f00 */
.L_x_150:
[----:B-1----:R1:W2:Y:S02]  /*8640*/  SYNCS.PHASECHK.TRANS64.TRYWAIT P0, [R0+URZ], R3 ;  /* 0x00000003000075a7 */ /* 0x0022a400080011ff */
[----:B--2---:R-:W-:Y:S05]  /*8650*/  @!P0 NANOSLEEP.SYNCS 0x989680 ;  /* 0x009896800000895d */ /* 0x004fea0003900000 */
[----:B------:R-:W2:Y:S02]  /*8660*/  @!P0 SYNCS.PHASECHK.TRANS64 P0, [R0+URZ], R3 ;  /* 0x00000003000085a7 */ /* 0x000ea400080010ff */
[----:B--2---:R-:W-:Y:S05]  /*8670*/  @!P0 BRA `(.L_x_150) ;  /* 0xfffffffc00f08947 */ /* 0x004fea000383ffff */
[----:B------:R-:W-:Y:S05]  /*8680*/  BRA `(.L_x_151) ;  /* 0xffffffa400007947 */ /* 0x000fea000383ffff */
.L_x_43:
[----:B----4-:R-:W-:-:S07]  /*8690*/  MOV R0, UR5 ;  /* 0x0000000500007c02 */ /* 0x010fce0008000f00 */
.L_x_152:
[----:B-1----:R1:W2:Y:S02]  /*86a0*/  SYNCS.PHASECHK.TRANS64.TRYWAIT P0, [R0+URZ], R3 ;  /* 0x00000003000075a7 */ /* 0x0022a400080011ff */
[----:B--2---:R-:W-:Y:S05]  /*86b0*/  @!P0 NANOSLEEP.SYNCS 0x989680 ;  /* 0x009896800000895d */ /* 0x004fea0003900000 */
[----:B------:R-:W2:Y:S02]  /*86c0*/  @!P0 SYNCS.PHASECHK.TRANS64 P0, [R0+URZ], R3 ;  /* 0x00000003000085a7 */ /* 0x000ea400080010ff */
[----:B--2---:R-:W-:Y:S05]  /*86d0*/  @!P0 BRA `(.L_x_152) ;  /* 0xfffffffc00f08947 */ /* 0x004fea000383ffff */
[----:B------:R-:W-:Y:S05]  /*86e0*/  BRA `(.L_x_153) ;  /* 0xffffffa4000c7947 */ /* 0x000fea000383ffff */
.L_x_44:
[----:B----4-:R-:W-:-:S07]  /*86f0*/  MOV R0, UR5 ;  /* 0x0000000500007c02 */ /* 0x010fce0008000f00 */
.L_x_154:
[----:B-1----:R1:W2:Y:S02]  /*8700*/  SYNCS.PHASECHK.TRANS64.TRYWAIT P0, [R0+URZ], R3 ;  /* 0x00000003000075a7 */ /* 0x0022a400080011ff */
[----:B--2---:R-:W-:Y:S05]  /*8710*/  @!P0 NANOSLEEP.SYNCS 0x989680 ;  /* 0x009896800000895d */ /* 0x004fea0003900000 */
[----:B------:R-:W2:Y:S02]  /*8720*/  @!P0 SYNCS.PHASECHK.TRANS64 P0, [R0+URZ], R3 ;  /* 0x00000003000085a7 */ /* 0x000ea400080010ff */
[----:B--2---:R-:W-:Y:S05]  /*8730*/  @!P0 BRA `(.L_x_154) ;  /* 0xfffffffc00f08947 */ /* 0x004fea000383ffff */
[----:B------:R-:W-:Y:S05]  /*8740*/  BRA `(.L_x_155) ;  /* 0xffffffa400187947 */ /* 0x000fea000383ffff */
.L_x_45:
[----:B----4-:R-:W-:-:S07]  /*8750*/  MOV R0, UR5 ;  /* 0x0000000500007c02 */ /* 0x010fce0008000f00 */
.L_x_156:
[----:B-1----:R1:W2:Y:S02]  /*8760*/  SYNCS.PHASECHK.TRANS64.TRYWAIT P0, [R0+URZ], R3 ;  /* 0x00000003000075a7 */ /* 0x0022a400080011ff */
[----:B--2---:R-:W-:Y:S05]  /*8770*/  @!P0 NANOSLEEP.SYNCS 0x989680 ;  /* 0x009896800000895d */ /* 0x004fea0003900000 */
[----:B------:R-:W2:Y:S02]  /*8780*/  @!P0 SYNCS.PHASECHK.TRANS64 P0, [R0+URZ], R3 ;  /* 0x00000003000085a7 */ /* 0x000ea400080010ff */
[----:B--2---:R-:W-:Y:S05]  /*8790*/  @!P0 BRA `(.L_x_156) ;  /* 0xfffffffc00f08947 */ /* 0x004fea000383ffff */
[----:B------:R-:W-:Y:S05]  /*87a0*/  BRA `(.L_x_157) ;  /* 0xffffffa400247947 */ /* 0x000fea000383ffff */
.L_x_46:
[----:B----4-:R-:W-:-:S07]  /*87b0*/  MOV R0, UR5 ;  /* 0x0000000500007c02 */ /* 0x010fce0008000f00 */
.L_x_158:
[----:B-1----:R1:W2:Y:S02]  /*87c0*/  SYNCS.PHASECHK.TRANS64.TRYWAIT P0, [R0+URZ], R3 ;  /* 0x00000003000075a7 */ /* 0x0022a400080011ff */
[----:B--2---:R-:W-:Y:S05]  /*87d0*/  @!P0 NANOSLEEP.SYNCS 0x989680 ;  /* 0x009896800000895d */ /* 0x004fea0003900000 */
[----:B------:R-:W2:Y:S02]  /*87e0*/  @!P0 SYNCS.PHASECHK.TRANS64 P0, [R0+URZ], R3 ;  /* 0x00000003000085a7 */ /* 0x000ea400080010ff */
[----:B--2---:R-:W-:Y:S05]  /*87f0*/  @!P0 BRA `(.L_x_158) ;  /* 0xfffffffc00f08947 */ /* 0x004fea000383ffff */
[----:B------:R-:W-:Y:S05]  /*8800*/  BRA `(.L_x_159) ;  /* 0xffffffa400307947 */ /* 0x000fea000383ffff */
.L_x_47:
[----:B----4-:R-:W-:-:S07]  /*8810*/  MOV R0, UR5 ;  /* 0x0000000500007c02 */ /* 0x010fce0008000f00 */
.L_x_160:
[----:B-1----:R1:W2:Y:S02]  /*8820*/  SYNCS.PHASECHK.TRANS64.TRYWAIT P0, [R0+URZ], R3 ;  /* 0x00000003000075a7 */ /* 0x0022a400080011ff */
[----:B--2---:R-:W-:Y:S05]  /*8830*/  @!P0 NANOSLEEP.SYNCS 0x989680 ;  /* 0x009896800000895d */ /* 0x004fea0003900000 */
[----:B------:R-:W2:Y:S02]  /*8840*/  @!P0 SYNCS.PHASECHK.TRANS64 P0, [R0+URZ], R3 ;  /* 0x00000003000085a7 */ /* 0x000ea400080010ff */
[----:B--2---:R-:W-:Y:S05]  /*8850*/  @!P0 BRA `(.L_x_160) ;  /* 0xfffffffc00f08947 */ /* 0x004fea000383ffff */
[----:B------:R-:W-:Y:S05]  /*8860*/  BRA `(.L_x_161) ;  /* 0xffffffa4003c7947 */ /* 0x000fea000383ffff */
.L_x_48:
[----:B----4-:R-:W-:-:S07]  /*8870*/  MOV R0, UR5 ;  /* 0x0000000500007c02 */ /* 0x010fce0008000f00 */
.L_x_162:
[----:B-1----:R1:W2:Y:S02]  /*8880*/  SYNCS.PHASECHK.TRANS64.TRYWAIT P0, [R0+URZ], R3 ;  /* 0x00000003000075a7 */ /* 0x0022a400080011ff */
[----:B--2---:R-:W-:Y:S05]  /*8890*/  @!P0 NANOSLEEP.SYNCS 0x989680 ;  /* 0x009896800000895d */ /* 0x004fea0003900000 */
[----:B------:R-:W2:Y:S02]  /*88a0*/  @!P0 SYNCS.PHASECHK.TRANS64 P0, [R0+URZ], R3 ;  /* 0x00000003000085a7 */ /* 0x000ea400080010ff */
[----:B--2---:R-:W-:Y:S05]  /*88b0*/  @!P0 BRA `(.L_x_162) ;  /* 0xfffffffc00f08947 */ /* 0x004fea000383ffff */
[----:B------:R-:W-:Y:S05]  /*88c0*/  BRA `(.L_x_163) ;  /* 0xffffffa400487947 */ /* 0x000fea000383ffff */
.L_x_49:
[----:B----4-:R-:W-:-:S07]  /*88d0*/  MOV R0, UR5 ;  /* 0x0000000500007c02 */ /* 0x010fce0008000f00 */
.L_x_164:
[----:B-1----:R1:W2:Y:S02]  /*88e0*/  SYNCS.PHASECHK.TRANS64.TRYWAIT P0, [R0+URZ], R3 ;  /* 0x00000003000075a7 */ /* 0x0022a400080011ff */
[----:B--2---:R-:W-:Y:S05]  /*88f0*/  @!P0 NANOSLEEP.SYNCS 0x989680 ;  /* 0x009896800000895d */ /* 0x004fea0003900000 */
[----:B------:R-:W2:Y:S02]  /*8900*/  @!P0 SYNCS.PHASECHK.TRANS64 P0, [R0+URZ], R3 ;  /* 0x00000003000085a7 */ /* 0x000ea400080010ff */
[----:B--2---:R-:W-:Y:S05]  /*8910*/  @!P0 BRA `(.L_x_164) ;  /* 0xfffffffc00f08947 */ /* 0x004fea000383ffff */
[----:B------:R-:W-:Y:S05]  /*8920*/  BRA `(.L_x_165) ;  /* 0xffffffa400547947 */ /* 0x000fea000383ffff */
.L_x_50:
[----:B----4-:R-:W-:-:S07]  /*8930*/  MOV R0, UR5 ;  /* 0x0000000500007c02 */ /* 0x010fce0008000f00 */
.L_x_166:
[----:B-1----:R1:W2:Y:S02]  /*8940*/  SYNCS.PHASECHK.TRANS64.TRYWAIT P0, [R0+URZ], R3 ;  /* 0x00000003000075a7 */ /* 0x0022a400080011ff */
[----:B--2---:R-:W-:Y:S05]  /*8950*/  @!P0 NANOSLEEP.SYNCS 0x989680 ;  /* 0x009896800000895d */ /* 0x004fea0003900000 */
[----:B------:R-:W2:Y:S02]  /*8960*/  @!P0 SYNCS.PHASECHK.TRANS64 P0, [R0+URZ], R3 ;  /* 0x00000003000085a7 */ /* 0x000ea400080010ff */
[----:B--2---:R-:W-:Y:S05]  /*8970*/  @!P0 BRA `(.L_x_166) ;  /* 0xfffffffc00f08947 */ /* 0x004fea000383ffff */
[----:B------:R-:W-:Y:S05]  /*8980*/  BRA `(.L_x_167) ;  /* 0xffffffa400607947 */ /* 0x000fea000383ffff */
.L_x_51:
[----:B----4-:R-:W-:-:S07]  /*8990*/  MOV R0, UR5 ;  /* 0x0000000500007c02 */ /* 0x010fce0008000f00 */
.L_x_168:
[----:B-1----:R1:W2:Y:S02]  /*89a0*/  SYNCS.PHASECHK.TRANS64.TRYWAIT P0, [R0+URZ], R3 ;  /* 0x00000003000075a7 */ /* 0x0022a400080011ff */
[----:B--2---:R-:W-:Y:S05]  /*89b0*/  @!P0 NANOSLEEP.SYNCS 0x989680 ;  /* 0x009896800000895d */ /* 0x004fea0003900000 */
[----:B------:R-:W2:Y:S02]  /*89c0*/  @!P0 SYNCS.PHASECHK.TRANS64 P0, [R0+URZ], R3 ;  /* 0x00000003000085a7 */ /* 0x000ea400080010ff */
[----:B--2---:R-:W-:Y:S05]  /*89d0*/  @!P0 BRA `(.L_x_168) ;  /* 0xfffffffc00f08947 */ /* 0x004fea000383ffff */
[----:B------:R-:W-:Y:S05]  /*89e0*/  BRA `(.L_x_169) ;  /* 0xffffffa4006c7947 */ /* 0x000fea000383ffff */
.L_x_52:
[----:B----4-:R-:W-:-:S07]  /*89f0*/  MOV R0, UR5 ;  /* 0x0000000500007c02 */ /* 0x010fce0008000f00 */
.L_x_170:
[----:B-1----:R1:W2:Y:S02]  /*8a00*/  SYNCS.PHASECHK.TRANS64.TRYWAIT P0, [R0+URZ], R3 ;  /* 0x00000003000075a7 */ /* 0x0022a400080011ff */
[----:B--2---:R-:W-:Y:S05]  /*8a10*/  @!P0 NANOSLEEP.SYNCS 0x989680 ;  /* 0x009896800000895d */ /* 0x004fea0003900000 */
[----:B------:R-:W2:Y:S02]  /*8a20*/  @!P0 SYNCS.PHASECHK.TRANS64 P0, [R0+URZ], R3 ;  /* 0x00000003000085a7 */ /* 0x000ea400080010ff */
[----:B--2---:R-:W-:Y:S05]  /*8a30*/  @!P0 BRA `(.L_x_170) ;  /* 0xfffffffc00f08947 */ /* 0x004fea000383ffff */
[----:B------:R-:W-:Y:S05]  /*8a40*/  BRA `(.L_x_171) ;  /* 0xffffffa400787947 */ /* 0x000fea000383ffff */
.L_x_53:
[----:B----4-:R-:W-:-:S07]  /*8a50*/  MOV R0, UR5 ;  /* 0x0000000500007c02 */ /* 0x010fce0008000f00 */
.L_x_172:
[----:B-1----:R1:W2:Y:S02]  /*8a60*/  SYNCS.PHASECHK.TRANS64.TRYWAIT P0, [R0+URZ], R3 ;  /* 0x00000003000075a7 */ /* 0x0022a400080011ff */
[----:B--2---:R-:W-:Y:S05]  /*8a70*/  @!P0 NANOSLEEP.SYNCS 0x989680 ;  /* 0x009896800000895d */ /* 0x004fea0003900000 */
[----:B------:R-:W2:Y:S02]  /*8a80*/  @!P0 SYNCS.PHASECHK.TRANS64 P0, [R0+URZ], R3 ;  /* 0x00000003000085a7 */ /* 0x000ea400080010ff */
[----:B--2---:R-:W-:Y:S05]  /*8a90*/  @!P0 BRA `(.L_x_172) ;  /* 0xfffffffc00f08947 */ /* 0x004fea000383ffff */
[----:B------:R-:W-:Y:S05]  /*8aa0*/  BRA `(.L_x_173) ;  /* 0xffffffa400847947 */ /* 0x000fea000383ffff */
.L_x_54:
[----:B----4-:R-:W-:-:S07]  /*8ab0*/  MOV R0, UR5 ;  /* 0x0000000500007c02 */ /* 0x010fce0008000f00 */
.L_x_174:
[----:B-1----:R1:W2:Y:S02]  /*8ac0*/  SYNCS.PHASECHK.TRANS64.TRYWAIT P0, [R0+URZ], R3 ;  /* 0x00000003000075a7 */ /* 0x0022a400080011ff */
[----:B--2---:R-:W-:Y:S05]  /*8ad0*/  @!P0 NANOSLEEP.SYNCS 0x989680 ;  /* 0x009896800000895d */ /* 0x004fea0003900000 */
[----:B------:R-:W2:Y:S02]  /*8ae0*/  @!P0 SYNCS.PHASECHK.TRANS64 P0, [R0+URZ], R3 ;  /* 0x00000003000085a7 */ /* 0x000ea400080010ff */
[----:B--2---:R-:W-:Y:S05]  /*8af0*/  @!P0 BRA `(.L_x_174) ;  /* 0xfffffffc00f08947 */ /* 0x004fea000383ffff */
[----:B------:R-:W-:Y:S05]  /*8b00*/  BRA `(.L_x_175) ;  /* 0xffffffa400907947 */ /* 0x000fea000383ffff */
.L_x_55:
[----:B----4-:R-:W-:-:S07]  /*8b10*/  MOV R0, UR5 ;  /* 0x0000000500007c02 */ /* 0x010fce0008000f00 */
.L_x_176:
[----:B-1----:R1:W2:Y:S02]  /*8b20*/  SYNCS.PHASECHK.TRANS64.TRYWAIT P0, [R0+URZ], R3 ;  /* 0x00000003000075a7 */ /* 0x0022a400080011ff */
[----:B--2---:R-:W-:Y:S05]  /*8b30*/  @!P0 NANOSLEEP.SYNCS 0x989680 ;  /* 0x009896800000895d */ /* 0x004fea0003900000 */
[----:B------:R-:W2:Y:S02]  /*8b40*/  @!P0 SYNCS.PHASECHK.TRANS64 P0, [R0+URZ], R3 ;  /* 0x00000003000085a7 */ /* 0x000ea400080010ff */
[----:B--2---:R-:W-:Y:S05]  /*8b50*/  @!P0 BRA `(.L_x_176) ;  /* 0xfffffffc00f08947 */ /* 0x004fea000383ffff */
[----:B------:R-:W-:Y:S05]  /*8b60*/  BRA `(.L_x_177) ;  /* 0xffffffa4009c7947 */ /* 0x000fea000383ffff */
.L_x_56:
[----:B----4-:R-:W-:-:S07]  /*8b70*/  MOV R0, UR5 ;  /* 0x0000000500007c02 */ /* 0x010fce0008000f00 */
.L_x_178:
[----:B-1----:R1:W2:Y:S02]  /*8b80*/  SYNCS.PHASECHK.TRANS64.TRYWAIT P0, [R0+URZ], R3 ;  /* 0x00000003000075a7 */ /* 0x0022a400080011ff */
[----:B--2---:R-:W-:Y:S05]  /*8b90*/  @!P0 NANOSLEEP.SYNCS 0x989680 ;  /* 0x009896800000895d */ /* 0x004fea0003900000 */
[----:B------:R-:W2:Y:S02]  /*8ba0*/  @!P0 SYNCS.PHASECHK.TRANS64 P0, [R0+URZ], R3 ;  /* 0x00000003000085a7 */ /* 0x000ea400080010ff */
[----:B--2---:R-:W-:Y:S05]  /*8bb0*/  @!P0 BRA `(.L_x_178) ;  /* 0xfffffffc00f08947 */ /* 0x004fea000383ffff */
[----:B------:R-:W-:Y:S05]  /*8bc0*/  BRA `(.L_x_179) ;  /* 0xffffffa400a87947 */ /* 0x000fea000383ffff */
.L_x_57:
[----:B----4-:R-:W-:-:S07]  /*8bd0*/  MOV R0, UR5 ;  /* 0x0000000500007c02 */ /* 0x010fce0008000f00 */
.L_x_180:
[----:B-1----:R1:W2:Y:S02]  /*8be0*/  SYNCS.PHASECHK.TRANS64.TRYWAIT P0, [R0+URZ], R3 ;  /* 0x00000003000075a7 */ /* 0x0022a400080011ff */
[----:B--2---:R-:W-:Y:S05]  /*8bf0*/  @!P0 NANOSLEEP.SYNCS 0x989680 ;  /* 0x009896800000895d */ /* 0x004fea0003900000 */
[----:B------:R-:W2:Y:S02]  /*8c00*/  @!P0 SYNCS.PHASECHK.TRANS64 P0, [R0+URZ], R3 ;  /* 0x00000003000085a7 */ /* 0x000ea400080010ff */
[----:B--2---:R-:W-:Y:S05]  /*8c10*/  @!P0 BRA `(.L_x_180) ;  /* 0xfffffffc00f08947 */ /* 0x004fea000383ffff */
[----:B------:R-:W-:Y:S05]  /*8c20*/  BRA `(.L_x_181) ;  /* 0xffffffa400b47947 */ /* 0x000fea000383ffff */
.L_x_58:
[----:B----4-:R-:W-:-:S07]  /*8c30*/  MOV R0, UR5 ;  /* 0x0000000500007c02 */ /* 0x010fce0008000f00 */
.L_x_182:
[----:B-1----:R1:W2:Y:S02]  /*8c40*/  SYNCS.PHASECHK.TRANS64.TRYWAIT P0, [R0+URZ], R3 ;  /* 0x00000003000075a7 */ /* 0x0022a400080011ff */
[----:B--2---:R-:W-:Y:S05]  /*8c50*/  @!P0 NANOSLEEP.SYNCS 0x989680 ;  /* 0x009896800000895d */ /* 0x004fea0003900000 */
[----:B------:R-:W2:Y:S02]  /*8c60*/  @!P0 SYNCS.PHASECHK.TRANS64 P0, [R0+URZ], R3 ;  /* 0x00000003000085a7 */ /* 0x000ea400080010ff */
[----:B--2---:R-:W-:Y:S05]  /*8c70*/  @!P0 BRA `(.L_x_182) ;  /* 0xfffffffc00f08947 */ /* 0x004fea000383ffff */
[----:B------:R-:W-:Y:S05]  /*8c80*/  BRA `(.L_x_183) ;  /* 0xffffffa400c07947 */ /* 0x000fea000383ffff */
.L_x_59:
[----:B----4-:R-:W-:-:S07]  /*8c90*/  MOV R0, UR5 ;  /* 0x0000000500007c02 */ /* 0x010fce0008000f00 */
.L_x_184:
[----:B-1----:R1:W2:Y:S02]  /*8ca0*/  SYNCS.PHASECHK.TRANS64.TRYWAIT P0, [R0+URZ], R3 ;  /* 0x00000003000075a7 */ /* 0x0022a400080011ff */
[----:B--2---:R-:W-:Y:S05]  /*8cb0*/  @!P0 NANOSLEEP.SYNCS 0x989680 ;  /* 0x009896800000895d */ /* 0x004fea0003900000 */
[----:B------:R-:W2:Y:S02]  /*8cc0*/  @!P0 SYNCS.PHASECHK.TRANS64 P0, [R0+URZ], R3 ;  /* 0x00000003000085a7 */ /* 0x000ea400080010ff */
[----:B--2---:R-:W-:Y:S05]  /*8cd0*/  @!P0 BRA `(.L_x_184) ;  /* 0xfffffffc00f08947 */ /* 0x004fea000383ffff */
[----:B------:R-:W-:Y:S05]  /*8ce0*/  BRA `(.L_x_185) ;  /* 0xffffffa400cc7947 */ /* 0x000fea000383ffff */
.L_x_60:
[----:B----4-:R-:W-:-:S07]  /*8cf0*/  MOV R0, UR5 ;  /* 0x0000000500007c02 */ /* 0x010fce0008000f00 */
.L_x_186:
[----:B-1----:R1:W2:Y:S02]  /*8d00*/  SYNCS.PHASECHK.TRANS64.TRYWAIT P0, [R0+URZ], R3 ;  /* 0x00000003000075a7 */ /* 0x0022a400080011ff */
[----:B--2---:R-:W-:Y:S05]  /*8d10*/  @!P0 NANOSLEEP.SYNCS 0x989680 ;  /* 0x009896800000895d */ /* 0x004fea0003900000 */
[----:B------:R-:W2:Y:S02]  /*8d20*/  @!P0 SYNCS.PHASECHK.TRANS64 P0, [R0+URZ], R3 ;  /* 0x00000003000085a7 */ /* 0x000ea400080010ff */
[----:B--2---:R-:W-:Y:S05]  /*8d30*/  @!P0 BRA `(.L_x_186) ;  /* 0xfffffffc00f08947 */ /* 0x004fea000383ffff */
[----:B------:R-:W-:Y:S05]  /*8d40*/  BRA `(.L_x_187) ;  /* 0xffffffa400d87947 */ /* 0x000fea000383ffff */
.L_x_61:
[----:B----4-:R-:W-:-:S07]  /*8d50*/  MOV R0, UR5 ;  /* 0x0000000500007c02 */ /* 0x010fce0008000f00 */
.L_x_188:
[----:B-1----:R1:W2:Y:S02]  /*8d60*/  SYNCS.PHASECHK.TRANS64.TRYWAIT P0, [R0+URZ], R3 ;  /* 0x00000003000075a7 */ /* 0x0022a400080011ff */
[----:B--2---:R-:W-:Y:S05]  /*8d70*/  @!P0 NANOSLEEP.SYNCS 0x989680 ;  /* 0x009896800000895d */ /* 0x004fea0003900000 */
[----:B------:R-:W2:Y:S02]  /*8d80*/  @!P0 SYNCS.PHASECHK.TRANS64 P0, [R0+URZ], R3 ;  /* 0x00000003000085a7 */ /* 0x000ea400080010ff */
[----:B--2---:R-:W-:Y:S05]  /*8d90*/  @!P0 BRA `(.L_x_188) ;  /* 0xfffffffc00f08947 */ /* 0x004fea000383ffff */
[----:B------:R-:W-:Y:S05]  /*8da0*/  BRA `(.L_x_189) ;  /* 0xffffffa400e47947 */ /* 0x000fea000383ffff */
.L_x_62:
[----:B----4-:R-:W-:-:S07]  /*8db0*/  MOV R0, UR5 ;  /* 0x0000000500007c02 */ /* 0x010fce0008000f00 */
.L_x_190:
[----:B-1----:R1:W2:Y:S02]  /*8dc0*/  SYNCS.PHASECHK.TRANS64.TRYWAIT P0, [R0+URZ], R3 ;  /* 0x00000003000075a7 */ /* 0x0022a400080011ff */
[----:B--2---:R-:W-:Y:S05]  /*8dd0*/  @!P0 NANOSLEEP.SYNCS 0x989680 ;  /* 0x009896800000895d */ /* 0x004fea0003900000 */
[----:B------:R-:W2:Y:S02]  /*8de0*/  @!P0 SYNCS.PHASECHK.TRANS64 P0, [R0+URZ], R3 ;  /* 0x00000003000085a7 */ /* 0x000ea400080010ff */
[----:B--2---:R-:W-:Y:S05]  /*8df0*/  @!P0 BRA `(.L_x_190) ;  /* 0xfffffffc00f08947 */ /* 0x004fea000383ffff */
[----:B------:R-:W-:Y:S05]  /*8e00*/  BRA `(.L_x_191) ;  /* 0xffffffa400f07947 */ /* 0x000fea000383ffff */
.L_x_63:
[----:B----4-:R-:W-:-:S07]  /*8e10*/  MOV R0, UR5 ;  /* 0x0000000500007c02 */ /* 0x010fce0008000f00 */
.L_x_192:
[----:B-1----:R1:W2:Y:S02]  /*8e20*/  SYNCS.PHASECHK.TRANS64.TRYWAIT P0, [R0+URZ], R3 ;  /* 0x00000003000075a7 */ /* 0x0022a400080011ff */
[----:B--2---:R-:W-:Y:S05]  /*8e30*/  @!P0 NANOSLEEP.SYNCS 0x989680 ;  /* 0x009896800000895d */ /* 0x004fea0003900000 */
[----:B------:R-:W2:Y:S02]  /*8e40*/  @!P0 SYNCS.PHASECHK.TRANS64 P0, [R0+URZ], R3 ;  /* 0x00000003000085a7 */ /* 0x000ea400080010ff */
[----:B--2---:R-:W-:Y:S05]  /*8e50*/  @!P0 BRA `(.L_x_192) ;  /* 0xfffffffc00f08947 */ /* 0x004fea000383ffff */
[----:B------:R-:W-:Y:S05]  /*8e60*/  BRA `(.L_x_193) ;  /* 0xffffffa400fc7947 */ /* 0x000fea000383ffff */
.L_x_64:
[----:B----4-:R-:W-:-:S07]  /*8e70*/  MOV R0, UR5 ;  /* 0x0000000500007c02 */ /* 0x010fce0008000f00 */
.L_x_194:
[----:B-1----:R1:W2:Y:S02]  /*8e80*/  SYNCS.PHASECHK.TRANS64.TRYWAIT P0, [R0+URZ], R3 ;  /* 0x00000003000075a7 */ /* 0x0022a400080011ff */
[----:B--2---:R-:W-:Y:S05]  /*8e90*/  @!P0 NANOSLEEP.SYNCS 0x989680 ;  /* 0x009896800000895d */ /* 0x004fea0003900000 */
[----:B------:R-:W2:Y:S02]  /*8ea0*/  @!P0 SYNCS.PHASECHK.TRANS64 P0, [R0+URZ], R3 ;  /* 0x00000003000085a7 */ /* 0x000ea400080010ff */
[----:B--2---:R-:W-:Y:S05]  /*8eb0*/  @!P0 BRA `(.L_x_194) ;  /* 0xfffffffc00f08947 */ /* 0x004fea000383ffff */
[----:B------:R-:W-:Y:S05]  /*8ec0*/  BRA `(.L_x_195) ;  /* 0xffffffa800087947 */ /* 0x000fea000383ffff */
.L_x_65:
[----:B----4-:R-:W-:-:S07]  /*8ed0*/  MOV R0, UR5 ;  /* 0x0000000500007c02 */ /* 0x010fce0008000f00 */
.L_x_196:
[----:B-1----:R1:W2:Y:S02]  /*8ee0*/  SYNCS.PHASECHK.TRANS64.TRYWAIT P0, [R0+URZ], R3 ;  /* 0x00000003000075a7 */ /* 0x0022a400080011ff */
[----:B--2---:R-:W-:Y:S05]  /*8ef0*/  @!P0 NANOSLEEP.SYNCS 0x989680 ;  /* 0x009896800000895d */ /* 0x004fea0003900000 */
[----:B------:R-:W2:Y:S02]  /*8f00*/  @!P0 SYNCS.PHASECHK.TRANS64 P0, [R0+URZ], R3 ;  /* 0x00000003000085a7 */ /* 0x000ea400080010ff */
[----:B--2---:R-:W-:Y:S05]  /*8f10*/  @!P0 BRA `(.L_x_196) ;  /* 0xfffffffc00f08947 */ /* 0x004fea000383ffff */
[----:B------:R-:W-:Y:S05]  /*8f20*/  BRA `(.L_x_197) ;  /* 0xffffffa800147947 */ /* 0x000fea000383ffff */
.L_x_66:
[----:B----4-:R-:W-:-:S07]  /*8f30*/  MOV R0, UR5 ;  /* 0x0000000500007c02 */ /* 0x010fce0008000f00 */
.L_x_198:
[----:B-1----:R1:W2:Y:S02]  /*8f40*/  SYNCS.PHASECHK.TRANS64.TRYWAIT P0, [R0+URZ], R3 ;  /* 0x00000003000075a7 */ /* 0x0022a400080011ff */
[----:B--2---:R-:W-:Y:S05]  /*8f50*/  @!P0 NANOSLEEP.SYNCS 0x989680 ;  /* 0x009896800000895d */ /* 0x004fea0003900000 */
[----:B------:R-:W2:Y:S02]  /*8f60*/  @!P0 SYNCS.PHASECHK.TRANS64 P0, [R0+URZ], R3 ;  /* 0x00000003000085a7 */ /* 0x000ea400080010ff */
[----:B--2---:R-:W-:Y:S05]  /*8f70*/  @!P0 BRA `(.L_x_198) ;  /* 0xfffffffc00f08947 */ /* 0x004fea000383ffff */
[----:B------:R-:W-:Y:S05]  /*8f80*/  BRA `(.L_x_199) ;  /* 0xffffffa800207947 */ /* 0x000fea000383ffff */
.L_x_67:
[----:B----4-:R-:W-:-:S07]  /*8f90*/  MOV R0, UR5 ;  /* 0x0000000500007c02 */ /* 0x010fce0008000f00 */
.L_x_200:
[----:B-1----:R1:W2:Y:S02]  /*8fa0*/  SYNCS.PHASECHK.TRANS64.TRYWAIT P0, [R0+URZ], R3 ;  /* 0x00000003000075a7 */ /* 0x0022a400080011ff */
[----:B--2---:R-:W-:Y:S05]  /*8fb0*/  @!P0 NANOSLEEP.SYNCS 0x989680 ;  /* 0x009896800000895d */ /* 0x004fea0003900000 */
[----:B------:R-:W2:Y:S02]  /*8fc0*/  @!P0 SYNCS.PHASECHK.TRANS64 P0, [R0+URZ], R3 ;  /* 0x00000003000085a7 */ /* 0x000ea400080010ff */
[----:B--2---:R-:W-:Y:S05]  /*8fd0*/  @!P0 BRA `(.L_x_200) ;  /* 0xfffffffc00f08947 */ /* 0x004fea000383ffff */
[----:B------:R-:W-:Y:S05]  /*8fe0*/  BRA `(.L_x_201) ;  /* 0xffffffa8002c7947 */ /* 0x000fea000383ffff */
.L_x_68:
[----:B----4-:R-:W-:-:S07]  /*8ff0*/  MOV R0, UR5 ;  /* 0x0000000500007c02 */ /* 0x010fce0008000f00 */
.L_x_202:
[----:B-1----:R1:W2:Y:S02]  /*9000*/  SYNCS.PHASECHK.TRANS64.TRYWAIT P0, [R0+URZ], R3 ;  /* 0x00000003000075a7 */ /* 0x0022a400080011ff */
[----:B--2---:R-:W-:Y:S05]  /*9010*/  @!P0 NANOSLEEP.SYNCS 0x989680 ;  /* 0x009896800000895d */ /* 0x004fea0003900000 */
[----:B------:R-:W2:Y:S02]  /*9020*/  @!P0 SYNCS.PHASECHK.TRANS64 P0, [R0+URZ], R3 ;  /* 0x00000003000085a7 */ /* 0x000ea400080010ff */
[----:B--2---:R-:W-:Y:S05]  /*9030*/  @!P0 BRA `(.L_x_202) ;  /* 0xfffffffc00f08947 */ /* 0x004fea000383ffff */
[----:B------:R-:W-:Y:S05]  /*9040*/  BRA `(.L_x_203) ;  /* 0xffffffa800387947 */ /* 0x000fea000383ffff */
.L_x_69:
[----:B----4-:R-:W-:-:S07]  /*9050*/  MOV R0, UR5 ;  /* 0x0000000500007c02 */ /* 0x010fce0008000f00 */
.L_x_204:
[----:B-1----:R1:W2:Y:S02]  /*9060*/  SYNCS.PHASECHK.TRANS64.TRYWAIT P0, [R0+URZ], R3 ;  /* 0x00000003000075a7 */ /* 0x0022a400080011ff */
[----:B--2---:R-:W-:Y:S05]  /*9070*/  @!P0 NANOSLEEP.SYNCS 0x989680 ;  /* 0x009896800000895d */ /* 0x004fea0003900000 */
[----:B------:R-:W2:Y:S02]  /*9080*/  @!P0 SYNCS.PHASECHK.TRANS64 P0, [R0+URZ], R3 ;  /* 0x00000003000085a7 */ /* 0x000ea400080010ff */
[----:B--2---:R-:W-:Y:S05]  /*9090*/  @!P0 BRA `(.L_x_204) ;  /* 0xfffffffc00f08947 */ /* 0x004fea000383ffff */
[----:B------:R-:W-:Y:S05]  /*90a0*/  BRA `(.L_x_205) ;  /* 0xffffffa800447947 */ /* 0x000fea000383ffff */
.L_x_70:
[----:B----4-:R-:W-:-:S07]  /*90b0*/  MOV R0, UR5 ;  /* 0x0000000500007c02 */ /* 0x010fce0008000f00 */
.L_x_206:
[----:B-1----:R1:W2:Y:S02]  /*90c0*/  SYNCS.PHASECHK.TRANS64.TRYWAIT P0, [R0+URZ], R3 ;  /* 0x00000003000075a7 */ /* 0x0022a400080011ff */
[----:B--2---:R-:W-:Y:S05]  /*90d0*/  @!P0 NANOSLEEP.SYNCS 0x989680 ;  /* 0x009896800000895d */ /* 0x004fea0003900000 */
[----:B------:R-:W2:Y:S02]  /*90e0*/  @!P0 SYNCS.PHASECHK.TRANS64 P0, [R0+URZ], R3 ;  /* 0x00000003000085a7 */ /* 0x000ea400080010ff */
[----:B--2---:R-:W-:Y:S05]  /*90f0*/  @!P0 BRA `(.L_x_206) ;  /* 0xfffffffc00f08947 */ /* 0x004fea000383ffff */
[----:B------:R-:W-:Y:S05]  /*9100*/  BRA `(.L_x_207) ;  /* 0xffffffa800507947 */ /* 0x000fea000383ffff */
.L_x_71:
[----:B----4-:R-:W-:-:S07]  /*9110*/  MOV R0, UR5 ;  /* 0x0000000500007c02 */ /* 0x010fce0008000f00 */
.L_x_208:
[----:B-1----:R1:W2:Y:S02]  /*9120*/  SYNCS.PHASECHK.TRANS64.TRYWAIT P0, [R0+URZ], R3 ;  /* 0x00000003000075a7 */ /* 0x0022a400080011ff */
[----:B--2---:R-:W-:Y:S05]  /*9130*/  @!P0 NANOSLEEP.SYNCS 0x989680 ;  /* 0x009896800000895d */ /* 0x004fea0003900000 */
[----:B------:R-:W2:Y:S02]  /*9140*/  @!P0 SYNCS.PHASECHK.TRANS64 P0, [R0+URZ], R3 ;  /* 0x00000003000085a7 */ /* 0x000ea400080010ff */
[----:B--2---:R-:W-:Y:S05]  /*9150*/  @!P0 BRA `(.L_x_208) ;  /* 0xfffffffc00f08947 */ /* 0x004fea000383ffff */
[----:B------:R-:W-:Y:S05]  /*9160*/  BRA `(.L_x_209) ;  /* 0xffffffa8005c7947 */ /* 0x000fea000383ffff */
.L_x_72:
[----:B----4-:R-:W-:-:S07]  /*9170*/  MOV R0, UR5 ;  /* 0x0000000500007c02 */ /* 0x010fce0008000f00 */
.L_x_210:
[----:B-1----:R1:W2:Y:S02]  /*9180*/  SYNCS.PHASECHK.TRANS64.TRYWAIT P0, [R0+URZ], R3 ;  /* 0x00000003000075a7 */ /* 0x0022a400080011ff */
[----:B--2---:R-:W-:Y:S05]  /*9190*/  @!P0 NANOSLEEP.SYNCS 0x989680 ;  /* 0x009896800000895d */ /* 0x004fea0003900000 */
[----:B------:R-:W2:Y:S02]  /*91a0*/  @!P0 SYNCS.PHASECHK.TRANS64 P0, [R0+URZ], R3 ;  /* 0x00000003000085a7 */ /* 0x000ea400080010ff */
[----:B--2---:R-:W-:Y:S05]  /*91b0*/  @!P0 BRA `(.L_x_210) ;  /* 0xfffffffc00f08947 */ /* 0x004fea000383ffff */
[----:B------:R-:W-:Y:S05]  /*91c0*/  BRA `(.L_x_211) ;  /* 0xffffffa800687947 */ /* 0x000fea000383ffff */
.L_x_73:
[----:B----4-:R-:W-:-:S07]  /*91d0*/  MOV R0, UR5 ;  /* 0x0000000500007c02 */ /* 0x010fce0008000f00 */
.L_x_212:
[----:B-1----:R1:W2:Y:S02]  /*91e0*/  SYNCS.PHASECHK.TRANS64.TRYWAIT P0, [R0+URZ], R3 ;  /* 0x00000003000075a7 */ /* 0x0022a400080011ff */
[----:B--2---:R-:W-:Y:S05]  /*91f0*/  @!P0 NANOSLEEP.SYNCS 0x989680 ;  /* 0x009896800000895d */ /* 0x004fea0003900000 */
[----:B------:R-:W2:Y:S02]  /*9200*/  @!P0 SYNCS.PHASECHK.TRANS64 P0, [R0+URZ], R3 ;  /* 0x00000003000085a7 */ /* 0x000ea400080010ff */
[----:B--2---:R-:W-:Y:S05]  /*9210*/  @!P0 BRA `(.L_x_212) ;  /* 0xfffffffc00f08947 */ /* 0x004fea000383ffff */
[----:B------:R-:W-:Y:S05]  /*9220*/  BRA `(.L_x_213) ;  /* 0xffffffa800747947 */ /* 0x000fea000383ffff */
.L_x_74:
[----:B----4-:R-:W-:-:S07]  /*9230*/  MOV R0, UR5 ;  /* 0x0000000500007c02 */ /* 0x010fce0008000f00 */
.L_x_214:
[----:B-1----:R1:W2:Y:S02]  /*9240*/  SYNCS.PHASECHK.TRANS64.TRYWAIT P0, [R0+URZ], R3 ;  /* 0x00000003000075a7 */ /* 0x0022a400080011ff */
[----:B--2---:R-:W-:Y:S05]  /*9250*/  @!P0 NANOSLEEP.SYNCS 0x989680 ;  /* 0x009896800000895d */ /* 0x004fea0003900000 */
[----:B------:R-:W2:Y:S02]  /*9260*/  @!P0 SYNCS.PHASECHK.TRANS64 P0, [R0+URZ], R3 ;  /* 0x00000003000085a7 */ /* 0x000ea400080010ff */
[----:B--2---:R-:W-:Y:S05]  /*9270*/  @!P0 BRA `(.L_x_214) ;  /* 0xfffffffc00f08947 */ /* 0x004fea000383ffff */
[----:B------:R-:W-:Y:S05]  /*9280*/  BRA `(.L_x_215) ;  /* 0xffffffa800807947 */ /* 0x000fea000383ffff */
.L_x_75:
[----:B----4-:R-:W-:-:S07]  /*9290*/  MOV R0, UR5 ;  /* 0x0000000500007c02 */ /* 0x010fce0008000f00 */
.L_x_216:
[----:B-1----:R1:W2:Y:S02]  /*92a0*/  SYNCS.PHASECHK.TRANS64.TRYWAIT P0, [R0+URZ], R3 ;  /* 0x00000003000075a7 */ /* 0x0022a400080011ff */
[----:B--2---:R-:W-:Y:S05]  /*92b0*/  @!P0 NANOSLEEP.SYNCS 0x989680 ;  /* 0x009896800000895d */ /* 0x004fea0003900000 */
[----:B------:R-:W2:Y:S02]  /*92c0*/  @!P0 SYNCS.PHASECHK.TRANS64 P0, [R0+URZ], R3 ;  /* 0x00000003000085a7 */ /* 0x000ea400080010ff */
[----:B--2---:R-:W-:Y:S05]  /*92d0*/  @!P0 BRA `(.L_x_216) ;  /* 0xfffffffc00f08947 */ /* 0x004fea000383ffff */
[----:B------:R-:W-:Y:S05]  /*92e0*/  BRA `(.L_x_217) ;  /* 0xffffffa8008c7947 */ /* 0x000fea000383ffff */
.L_x_76:
[----:B----4-:R-:W-:-:S07]  /*92f0*/  MOV R0, UR5 ;  /* 0x0000000500007c02 */ /* 0x010fce0008000f00 */
.L_x_218:
[----:B-1----:R1:W2:Y:S02]  /*9300*/  SYNCS.PHASECHK.TRANS64.TRYWAIT P0, [R0+URZ], R3 ;  /* 0x00000003000075a7 */ /* 0x0022a400080011ff */
[----:B--2---:R-:W-:Y:S05]  /*9310*/  @!P0 NANOSLEEP.SYNCS 0x989680 ;  /* 0x009896800000895d */ /* 0x004fea0003900000 */
[----:B------:R-:W2:Y:S02]  /*9320*/  @!P0 SYNCS.PHASECHK.TRANS64 P0, [R0+URZ], R3 ;  /* 0x00000003000085a7 */ /* 0x000ea400080010ff */
[----:B--2---:R-:W-:Y:S05]  /*9330*/  @!P0 BRA `(.L_x_218) ;  /* 0xfffffffc00f08947 */ /* 0x004fea000383ffff */
[----:B------:R-:W-:Y:S05]  /*9340*/  BRA `(.L_x_219) ;  /* 0xffffffa800987947 */ /* 0x000fea000383ffff */
.L_x_77:
[----:B----4-:R-:W-:-:S07]  /*9350*/  MOV R0, UR5 ;  /* 0x0000000500007c02 */ /* 0x010fce0008000f00 */
.L_x_220:
[----:B-1----:R1:W2:Y:S02]  /*9360*/  SYNCS.PHASECHK.TRANS64.TRYWAIT P0, [R0+URZ], R3 ;  /* 0x00000003000075a7 */ /* 0x0022a400080011ff */
[----:B--2---:R-:W-:Y:S05]  /*9370*/  @!P0 NANOSLEEP.SYNCS 0x989680 ;  /* 0x009896800000895d */ /* 0x004fea0003900000 */
[----:B------:R-:W2:Y:S02]  /*9380*/  @!P0 SYNCS.PHASECHK.TRANS64 P0, [R0+URZ], R3 ;  /* 0x00000003000085a7 */ /* 0x000ea400080010ff */
[----:B--2---:R-:W-:Y:S05]  /*9390*/  @!P0 BRA `(.L_x_220) ;  /* 0xfffffffc00f08947 */ /* 0x004fea000383ffff */
[----:B------:R-:W-:Y:S05]  /*93a0*/  BRA `(.L_x_221) ;  /* 0xffffffa800a47947 */ /* 0x000fea000383ffff */
.L_x_80:
[----:B-1----:R1:W2:Y:S02]  /*93b0*/  SYNCS.PHASECHK.TRANS64.TRYWAIT P0, [R0+URZ+0x320], R5 ;  /* 0x00032005000075a7 */ /* 0x0022a400080011ff */
[----:B--2---:R-:W-:Y:S05]  /*93c0*/  @!P0 NANOSLEEP.SYNCS 0x989680 ;  /* 0x009896800000895d */ /* 0x004fea0003900000 */
[----:B------:R-:W2:Y:S02]  /*93d0*/  @!P0 SYNCS.PHASECHK.TRANS64 P0, [R0+URZ+0x320], R5 ;  /* 0x00032005000085a7 */ /* 0x000ea400080010ff */
[----:B--2---:R-:W-:Y:S05]  /*93e0*/  @!P0 BRA `(.L_x_80) ;  /* 0xfffffffc00f08947 */ /* 0x004fea000383ffff */
[----:B------:R-:W-:Y:S05]  /*93f0*/  BRA `(.L_x_222) ;  /* 0xffffffac00007947 */ /* 0x000fea000383ffff */
.L_x_81:
[----:B------:R-:W-:-:S07]  /*9400*/  MOV R0, UR5 ;  /* 0x0000000500007c02 */ /* 0x000fce0008000f00 */
.L_x_223:
[----:B-1----:R1:W2:Y:S02]  /*9410*/  SYNCS.PHASECHK.TRANS64.TRYWAIT P0, [R0+URZ+0x2d0], R5 ;  /* 0x0002d005000075a7 */ /* 0x0022a400080011ff */
[----:B--2---:R-:W-:Y:S05]  /*9420*/  @!P0 NANOSLEEP.SYNCS 0x989680 ;  /* 0x009896800000895d */ /* 0x004fea0003900000 */
[----:B------:R-:W2:Y:S02]  /*9430*/  @!P0 SYNCS.PHASECHK.TRANS64 P0, [R0+URZ+0x2d0], R5 ;  /* 0x0002d005000085a7 */ /* 0x000ea400080010ff */
[----:B--2---:R-:W-:Y:S05]  /*9440*/  @!P0 BRA `(.L_x_223) ;  /* 0xfffffffc00f08947 */ /* 0x004fea000383ffff */
[----:B------:R-:W-:Y:S05]  /*9450*/  BRA `(.L_x_224) ;  /* 0xffffffac00107947 */ /* 0x000fea000383ffff */
.L_x_82:
[----:B-1----:R1:W2:Y:S02]  /*9460*/  SYNCS.PHASECHK.TRANS64.TRYWAIT P1, [R0+URZ+0x2c0], R5 ;  /* 0x0002c005000075a7 */ /* 0x0022a400080211ff */
[----:B--2---:R-:W-:Y:S05]  /*9470*/  @!P1 NANOSLEEP.SYNCS 0x989680 ;  /* 0x009896800000995d */ /* 0x004fea0003900000 */
[----:B------:R-:W2:Y:S02]  /*9480*/  @!P1 SYNCS.PHASECHK.TRANS64 P1, [R0+URZ+0x2c0], R5 ;  /* 0x0002c005000095a7 */ /* 0x000ea400080210ff */
[----:B--2---:R-:W-:Y:S05]  /*9490*/  @!P1 BRA `(.L_x_82) ;  /* 0xfffffffc00f09947 */ /* 0x004fea000383ffff */
[----:B------:R-:W-:Y:S05]  /*94a0*/  BRA `(.L_x_225) ;  /* 0xffffffac00407947 */ /* 0x000fea000383ffff */
.L_x_85:
[----:B------:R-:W-:-:S07]  /*94b0*/  MOV R0, UR5 ;  /* 0x0000000500007c02 */ /* 0x000fce0008000f00 */
.L_x_226:
[----:B-1----:R1:W2:Y:S02]  /*94c0*/  SYNCS.PHASECHK.TRANS64.TRYWAIT P0, [R0+URZ+0x2d0], R3 ;  /* 0x0002d003000075a7 */ /* 0x0022a400080011ff */
[----:B--2---:R-:W-:Y:S05]  /*94d0*/  @!P0 NANOSLEEP.SYNCS 0x989680 ;  /* 0x009896800000895d */ /* 0x004fea0003900000 */
[----:B------:R-:W2:Y:S02]  /*94e0*/  @!P0 SYNCS.PHASECHK.TRANS64 P0, [R0+URZ+0x2d0], R3 ;  /* 0x0002d003000085a7 */ /* 0x000ea400080010ff */
[----:B--2---:R-:W-:Y:S05]  /*94f0*/  @!P0 BRA `(.L_x_226) ;  /* 0xfffffffc00f08947 */ /* 0x004fea000383ffff */
[----:B------:R-:W-:Y:S05]  /*9500*/  BRA `(.L_x_84) ;  /* 0xffffffac00947947 */ /* 0x000fea000383ffff */
.L_x_92:
[----:B-1----:R1:W2:Y:S02]  /*9510*/  SYNCS.PHASECHK.TRANS64.TRYWAIT P1, [R0+URZ+0x2c0], R5 ;  /* 0x0002c005000075a7 */ /* 0x0022a400080211ff */
[----:B--2---:R-:W-:Y:S05]  /*9520*/  @!P1 NANOSLEEP.SYNCS 0x989680 ;  /* 0x009896800000995d */ /* 0x004fea0003900000 */
[----:B------:R-:W2:Y:S02]  /*9530*/  @!P1 SYNCS.PHASECHK.TRANS64 P1, [R0+URZ+0x2c0], R5 ;  /* 0x0002c005000095a7 */ /* 0x000ea400080210ff */
[----:B--2---:R-:W-:Y:S05]  /*9540*/  @!P1 BRA `(.L_x_92) ;  /* 0xfffffffc00f09947 */ /* 0x004fea000383ffff */
[----:B------:R-:W-:Y:S05]  /*9550*/  BRA `(.L_x_227) ;  /* 0xffffffb000ec7947 */ /* 0x000fea000383ffff */
.L_x_93:
[----:B------:R-:W-:-:S07]  /*9560*/  MOV R3, UR14 ;  /* 0x0000000e00037c02 */ /* 0x000fce0008000f00 */
.L_x_228:
[----:B-1----:R1:W2:Y:S02]  /*9570*/  SYNCS.PHASECHK.TRANS64.TRYWAIT P0, [R3+URZ+0x300], R0 ;  /* 0x00030000030075a7 */ /* 0x0022a400080011ff */
[----:B--2---:R-:W-:Y:S05]  /*9580*/  @!P0 NANOSLEEP.SYNCS 0x989680 ;  /* 0x009896800000895d */ /* 0x004fea0003900000 */
[----:B------:R-:W2:Y:S02]  /*9590*/  @!P0 SYNCS.PHASECHK.TRANS64 P0, [R3+URZ+0x300], R0 ;  /* 0x00030000030085a7 */ /* 0x000ea400080010ff */
[----:B--2---:R-:W-:Y:S05]  /*95a0*/  @!P0 BRA `(.L_x_228) ;  /* 0xfffffffc00f08947 */ /* 0x004fea000383ffff */
[----:B------:R-:W-:Y:S05]  /*95b0*/  BRA `(.L_x_229) ;  /* 0xffffffb400207947 */ /* 0x000fea000383ffff */
.L_x_96:
[----:B------:R-:W-:Y:S07]  /*95c0*/  MOV R0, UR7 ;  /* 0x0000000700007c02 */ /* 0x000fee0008000f00 */
.L_x_230:
[----:B-1----:R1:W2:Y:S02]  /*95d0*/  SYNCS.PHASECHK.TRANS64.TRYWAIT P0, [R0+URZ], R3 ;  /* 0x00000003000075a7 */ /* 0x0022a400080011ff */
[----:B--2---:R-:W-:Y:S05]  /*95e0*/  @!P0 NANOSLEEP.SYNCS 0x989680 ;  /* 0x009896800000895d */ /* 0x004fea0003900000 */
[----:B------:R-:W2:Y:S02]  /*95f0*/  @!P0 SYNCS.PHASECHK.TRANS64 P0, [R0+URZ], R3 ;  /* 0x00000003000085a7 */ /* 0x000ea400080010ff */
[----:B--2---:R-:W-:Y:S05]  /*9600*/  @!P0 BRA `(.L_x_230) ;  /* 0xfffffffc00f08947 */ /* 0x004fea000383ffff */
[----:B------:R-:W-:Y:S05]  /*9610*/  BRA `(.L_x_95) ;  /* 0xffffffb400547947 */ /* 0x000fea000383ffff */
.L_x_99:
[----:B------:R-:W-:-:S07]  /*9620*/  MOV R0, UR5 ;  /* 0x0000000500007c02 */ /* 0x000fce0008000f00 */
.L_x_231:
[----:B--2---:R2:W3:Y:S02]  /*9630*/  SYNCS.PHASECHK.TRANS64.TRYWAIT P0, [R0+URZ], R3 ;  /* 0x00000003000075a7 */ /* 0x0044e400080011ff */
[----:B---3--:R-:W-:Y:S05]  /*9640*/  @!P0 NANOSLEEP.SYNCS 0x989680 ;  /* 0x009896800000895d */ /* 0x008fea0003900000 */
[----:B------:R-:W3:Y:S02]  /*9650*/  @!P0 SYNCS.PHASECHK.TRANS64 P0, [R0+URZ], R3 ;  /* 0x00000003000085a7 */ /* 0x000ee400080010ff */
[----:B---3--:R-:W-:Y:S05]  /*9660*/  @!P0 BRA `(.L_x_231) ;  /* 0xfffffffc00f08947 */ /* 0x008fea000383ffff */
[----:B------:R-:W-:Y:S05]  /*9670*/  BRA `(.L_x_232) ;  /* 0xffffffb400f47947 */ /* 0x000fea000383ffff */
.L_x_100:
[----:B------:R-:W-:-:S07]  /*9680*/  MOV R0, UR5 ;  /* 0x0000000500007c02 */ /* 0x000fce0008000f00 */
.L_x_233:
[----:B--2---:R2:W3:Y:S02]  /*9690*/  SYNCS.PHASECHK.TRANS64.TRYWAIT P0, [R0+URZ], R3 ;  /* 0x00000003000075a7 */ /* 0x0044e400080011ff */
[----:B---3--:R-:W-:Y:S05]  /*96a0*/  @!P0 NANOSLEEP.SYNCS 0x989680 ;  /* 0x009896800000895d */ /* 0x008fea0003900000 */
[----:B------:R-:W3:Y:S02]  /*96b0*/  @!P0 SYNCS.PHASECHK.TRANS64 P0, [R0+URZ], R3 ;  /* 0x00000003000085a7 */ /* 0x000ee400080010ff */
[----:B---3--:R-:W-:Y:S05]  /*96c0*/  @!P0 BRA `(.L_x_233) ;  /* 0xfffffffc00f08947 */ /* 0x008fea000383ffff */
[----:B------:R-:W-:Y:S05]  /*96d0*/  BRA `(.L_x_234) ;  /* 0xffffffb800007947 */ /* 0x000fea000383ffff */
.L_x_101:
[----:B------:R-:W-:-:S07]  /*96e0*/  MOV R0, UR5 ;  /* 0x0000000500007c02 */ /* 0x000fce0008000f00 */
.L_x_235:
[----:B--2---:R2:W3:Y:S02]  /*96f0*/  SYNCS.PHASECHK.TRANS64.TRYWAIT P0, [R0+URZ], R3 ;  /* 0x00000003000075a7 */ /* 0x0044e400080011ff */
[----:B---3--:R-:W-:Y:S05]  /*9700*/  @!P0 NANOSLEEP.SYNCS 0x989680 ;  /* 0x009896800000895d */ /* 0x008fea0003900000 */
[----:B------:R-:W3:Y:S02]  /*9710*/  @!P0 SYNCS.PHASECHK.TRANS64 P0, [R0+URZ], R3 ;  /* 0x00000003000085a7 */ /* 0x000ee400080010ff */
[----:B---3--:R-:W-:Y:S05]  /*9720*/  @!P0 BRA `(.L_x_235) ;  /* 0xfffffffc00f08947 */ /* 0x008fea000383ffff */
[----:B------:R-:W-:Y:S05]  /*9730*/  BRA `(.L_x_236) ;  /* 0xffffffb8000c7947 */ /* 0x000fea000383ffff */
.L_x_102:
[----:B------:R-:W-:-:S07]  /*9740*/  MOV R0, UR6 ;  /* 0x0000000600007c02 */ /* 0x000fce0008000f00 */
.L_x_237:
[----:B--2---:R2:W3:Y:S02]  /*9750*/  SYNCS.PHASECHK.TRANS64.TRYWAIT P0, [R0+URZ], R3 ;  /* 0x00000003000075a7 */ /* 0x0044e400080011ff */
[----:B---3--:R-:W-:Y:S05]  /*9760*/  @!P0 NANOSLEEP.SYNCS 0x989680 ;  /* 0x009896800000895d */ /* 0x008fea0003900000 */
[----:B------:R-:W3:Y:S02]  /*9770*/  @!P0 SYNCS.PHASECHK.TRANS64 P0, [R0+URZ], R3 ;  /* 0x00000003000085a7 */ /* 0x000ee400080010ff */
[----:B---3--:R-:W-:Y:S05]  /*9780*/  @!P0 BRA `(.L_x_237) ;  /* 0xfffffffc00f08947 */ /* 0x008fea000383ffff */
[----:B------:R-:W-:Y:S05]  /*9790*/  BRA `(.L_x_238) ;  /* 0xffffffb800187947 */ /* 0x000fea000383ffff */
.L_x_107:
[----:B--2---:R2:W3:Y:S02]  /*97a0*/  SYNCS.PHASECHK.TRANS64.TRYWAIT P0, [R0+URZ+0x2c0], R3 ;  /* 0x0002c003000075a7 */ /* 0x0044e400080011ff */
[----:B---3--:R-:W-:Y:S05]  /*97b0*/  @!P0 NANOSLEEP.SYNCS 0x989680 ;  /* 0x009896800000895d */ /* 0x008fea0003900000 */
[----:B------:R-:W3:Y:S02]  /*97c0*/  @!P0 SYNCS.PHASECHK.TRANS64 P0, [R0+URZ+0x2c0], R3 ;  /* 0x0002c003000085a7 */ /* 0x000ee400080010ff */
[----:B---3--:R-:W-:Y:S05]  /*97d0*/  @!P0 BRA `(.L_x_107) ;  /* 0xfffffffc00f08947 */ /* 0x008fea000383ffff */
[----:B------:R-:W-:Y:S05]  /*97e0*/  BRA `(.L_x_239) ;  /* 0xffffffbc00147947 */ /* 0x000fea000383ffff */
.L_x_110:
[----:B------:R-:W-:Y:S07]  /*97f0*/  MOV R0, UR7 ;  /* 0x0000000700007c02 */ /* 0x000fee0008000f00 */
.L_x_240:
[----:B--2---:R2:W3:Y:S02]  /*9800*/  SYNCS.PHASECHK.TRANS64.TRYWAIT P0, [R0+URZ+0x2b8], R3 ;  /* 0x0002b803000075a7 */ /* 0x0044e400080011ff */
[----:B---3--:R-:W-:Y:S05]  /*9810*/  @!P0 NANOSLEEP.SYNCS 0x989680 ;  /* 0x009896800000895d */ /* 0x008fea0003900000 */
[----:B------:R-:W3:Y:S02]  /*9820*/  @!P0 SYNCS.PHASECHK.TRANS64 P0, [R0+URZ+0x2b8], R3 ;  /* 0x0002b803000085a7 */ /* 0x000ee400080010ff */
[----:B---3--:R-:W-:Y:S05]  /*9830*/  @!P0 BRA `(.L_x_240) ;  /* 0xfffffffc00f08947 */ /* 0x008fea000383ffff */
[----:B------:R-:W-:Y:S05]  /*9840*/  BRA `(.L_x_109) ;  /* 0xffffffc000007947 */ /* 0x000fea000383ffff */
.L_x_113:
[----:B------:R-:W-:Y:S07]  /*9850*/  MOV R3, UR7 ;  /* 0x0000000700037c02 */ /* 0x000fee0008000f00 */
.L_x_241:
[----:B-1----:R1:W2:Y:S02]  /*9860*/  SYNCS.PHASECHK.TRANS64.TRYWAIT P2, [R3+URZ+0x2a8], R26 ;  /* 0x0002a81a030075a7 */ /* 0x0022a400080411ff */
[----:B--2---:R-:W-:Y:S05]  /*9870*/  @!P2 NANOSLEEP.SYNCS 0x989680 ;  /* 0x009896800000a95d */ /* 0x004fea0003900000 */
[----:B------:R-:W2:Y:S02]  /*9880*/  @!P2 SYNCS.PHASECHK.TRANS64 P2, [R3+URZ+0x2a8], R26 ;  /* 0x0002a81a0300a5a7 */ /* 0x000ea400080410ff */
[----:B--2---:R-:W-:Y:S05]  /*9890*/  @!P2 BRA `(.L_x_241) ;  /* 0xfffffffc00f0a947 */ /* 0x004fea000383ffff */
[----:B------:R-:W-:Y:S05]  /*98a0*/  BRA `(.L_x_242) ;  /* 0xffffffc000947947 */ /* 0x000fea000383ffff */
.L_x_116:
[----:B--2---:R2:W4:Y:S02]  /*98b0*/  SYNCS.PHASECHK.TRANS64.TRYWAIT P0, [R0+URZ+0x2c0], R3 ;  /* 0x0002c003000075a7 */ /* 0x00452400080011ff */
[----:B----4-:R-:W-:Y:S05]  /*98c0*/  @!P0 NANOSLEEP.SYNCS 0x989680 ;  /* 0x009896800000895d */ /* 0x010fea0003900000 */
[----:B------:R-:W4:Y:S02]  /*98d0*/  @!P0 SYNCS.PHASECHK.TRANS64 P0, [R0+URZ+0x2c0], R3 ;  /* 0x0002c003000085a7 */ /* 0x000f2400080010ff */
[----:B----4-:R-:W-:Y:S05]  /*98e0*/  @!P0 BRA `(.L_x_116) ;  /* 0xfffffffc00f08947 */ /* 0x010fea000383ffff */
[----:B------:R-:W-:Y:S05]  /*98f0*/  BRA `(.L_x_243) ;  /* 0xffffffc800107947 */ /* 0x000fea000383ffff */
.L_x_127:
[----:B-1----:R-:W-:Y:S04]  /*9900*/  MOV R0, UR43 ;  /* 0x0000002b00007c02 */ /* 0x002fe80008000f00 */
[----:B------:R1:W2:Y:S03]  /*9910*/  SYNCS.PHASECHK.TRANS64.TRYWAIT P1, [R0+URZ+0x2a0], R3 ;  /* 0x0002a003000075a7 */ /* 0x0002a600080211ff */
[----:B--2---:R-:W-:Y:S05]  /*9920*/  @!P1 NANOSLEEP.SYNCS 0x989680 ;  /* 0x009896800000995d */ /* 0x004fea0003900000 */
[----:B------:R-:W2:Y:S02]  /*9930*/  @!P1 SYNCS.PHASECHK.TRANS64 P1, [R0+URZ+0x2a0], R3 ;  /* 0x0002a003000095a7 */ /* 0x000ea400080210ff */
[----:B--2---:R-:W-:Y:S05]  /*9940*/  @!P1 BRA `(.L_x_127) ;  /* 0xfffffffc00ec9947 */ /* 0x004fea000383ffff */
[----:B------:R-:W-:Y:S05]  /*9950*/  BRA `(.L_x_126) ;  /* 0xffffffd000fc7947 */ /* 0x000fea000383ffff */
.L_x_129:
[----:B------:R1:W1:Y:S02]  /*9960*/  SYNCS.PHASECHK.TRANS64.TRYWAIT P1, [R128+URZ+0x2e0], R9 ;  /* 0x0002e009800075a7 */ /* 0x00026400080211ff */
[----:B-1----:R-:W-:Y:S05]  /*9970*/  @!P1 NANOSLEEP.SYNCS 0x989680 ;  /* 0x009896800000995d */ /* 0x002fea0003900000 */
[----:B------:R-:W1:Y:S02]  /*9980*/  @!P1 SYNCS.PHASECHK.TRANS64 P1, [R128+URZ+0x2e0], R9 ;  /* 0x0002e009800095a7 */ /* 0x000e6400080210ff */
[----:B-1----:R-:W-:Y:S05]  /*9990*/  @!P1 BRA `(.L_x_129) ;  /* 0xfffffffc00f09947 */ /* 0x002fea000383ffff */
[----:B------:R-:W-:Y:S05]  /*99a0*/  BRA `(.L_x_128) ;  /* 0xffffffd400547947 */ /* 0x000fea000383ffff */
        .weak           $__internal_0_$__cuda_sm10x_tcgen05_guardrail_trap_col_being_dealloced_not_returned_by_alloc
        .type           $__internal_0_$__cuda_sm10x_tcgen05_guardrail_trap_col_being_dealloced_not_returned_by_alloc,@function
        .size           $__internal_0_$__cuda_sm10x_tcgen05_guardrail_trap_col_being_dealloced_not_returned_by_alloc,($__internal_1_$__cuda_sm10x_tcgen05_guardrail_trap_phase_invalid_during_alloc - $__internal_0_$__cuda_sm10x_tcgen05_guardrail_trap_col_being_dealloced_not_returned_by_alloc)
$__internal_0_$__cuda_sm10x_tcgen05_guardrail_trap_col_being_dealloced_not_returned_by_alloc:
[----:B------:R-:W-:Y:S05]  /*99b0*/  BPT.TRAP 0x1 ;  /* 0x000000040000795c */ /* 0x000fea0000300000 */
[----:B------:R-:W-:-:S04]  /*99c0*/  HFMA2 R3, -RZ, RZ, 0, 0 ;  /* 0x00000000ff037431 */ /* 0x000fc800000001ff */
[----:B------:R-:W-:Y:S05]  /*99d0*/  RET.REL.NODEC R2 `(_ZN7cutlass13device_kernelINS_4gemm6kernel13GemmUniversalIN4cute5tupleIJiiiiEEENS1_10collective13CollectiveMmaINS1_35MainloopSm100TmaUmmaWarpSpecializedILi42ELi2ELi4ENS5_IJNS4_1CILi1EEESB_SB_EEEEENS5_IJNSA_ILi64EEENSA_ILi96EEENSA_ILi32EEEEEENS_12float_e4m3_tENS5_IJlSB_lEEESI_SJ_NS4_8TiledMMAINS4_8MMA_AtomIJNS4_10MMA_TraitsINS4_19SM100_MMA_F8F6F4_SSEJSI_SI_fSE_SF_NS4_17integral_constantINS4_4UMMA5MajorELSQ_0EEESR_NSO_INSP_7ScaleInELSS_0EEEST_EEEEEENS4_6LayoutISC_NS5_IJNSA_ILi0EEESX_SX_EEEEENS5_IJNS4_10UnderscoreES10_S10_EEEEENS4_13SM90_TMA_LOADENS4_14ComposedLayoutINS4_7SwizzleILi1ELi4ELi3EEENS4_18smem_ptr_flag_bitsILi8EEENSW_INS5_IJNSA_ILi8EEESG_EEENS5_IJSG_SB_EEEEEEEvNS4_8identityES13_S1D_vS1E_EENS_8epilogue10collective18CollectiveEpilogueINS1G_23Sm100TmaWarpSpecializedILi1ELi1ELi48ELb0ELb0EEEJSH_NS5_IJNSW_ISE_SB_EENSW_ISF_SB_EEEEESI_SJ_SI_SJ_NS1G_6fusion15FusionCallbacksIS1K_NS1O_17LinearCombinationISI_fSI_fLNS_15FloatRoundStyleE2EEESH_S1N_JEEENS4_5SM1004TMEM4LOAD26SM100_TMEM_LOAD_16dp32b16xES13_S1D_NS4_39AutoVectorizingCopyWithAssumedAlignmentILi128EEENS4_14SM90_TMA_STOREES1D_S1Z_S1Z_EEEvvEEEEvNT_6ParamsE) ;  /* 0xffffff6402887950 */ /* 0x000fea0003c3ffff */
        .weak           $__internal_1_$__cuda_sm10x_tcgen05_guardrail_trap_phase_invalid_during_alloc
        .type           $__internal_1_$__cuda_sm10x_tcgen05_guardrail_trap_phase_invalid_during_alloc,@function
        .size           $__internal_1_$__cuda_sm10x_tcgen05_guardrail_trap_phase_invalid_during_alloc,($__internal_2_$__cuda_sm10x_tcgen05_guardrail_trap_unallocated_columns_being_dealloced - $__internal_1_$__cuda_sm10x_tcgen05_guardrail_trap_phase_invalid_during_alloc)
$__internal_1_$__cuda_sm10x_tcgen05_guardrail_trap_phase_invalid_during_alloc:
[----:B------:R-:W-:Y:S05]  /*99e0*/  BPT.TRAP 0x1 ;  /* 0x000000040000795c */ /* 0x000fea0000300000 */
[----:B------:R-:W-:-:S04]  /*99f0*/  MOV R3, 0x0 ;  /* 0x0000000000037802 */ /* 0x000fc80000000f00 */
[----:B------:R-:W-:Y:S05]  /*9a00*/  RET.REL.NODEC R2 `(_ZN7cutlass13device_kernelINS_4gemm6kernel13GemmUniversalIN4cute5tupleIJiiiiEEENS1_10collective13CollectiveMmaINS1_35MainloopSm100TmaUmmaWarpSpecializedILi42ELi2ELi4ENS5_IJNS4_1CILi1EEESB_SB_EEEEENS5_IJNSA_ILi64EEENSA_ILi96EEENSA_ILi32EEEEEENS_12float_e4m3_tENS5_IJlSB_lEEESI_SJ_NS4_8TiledMMAINS4_8MMA_AtomIJNS4_10MMA_TraitsINS4_19SM100_MMA_F8F6F4_SSEJSI_SI_fSE_SF_NS4_17integral_constantINS4_4UMMA5MajorELSQ_0EEESR_NSO_INSP_7ScaleInELSS_0EEEST_EEEEEENS4_6LayoutISC_NS5_IJNSA_ILi0EEESX_SX_EEEEENS5_IJNS4_10UnderscoreES10_S10_EEEEENS4_13SM90_TMA_LOADENS4_14ComposedLayoutINS4_7SwizzleILi1ELi4ELi3EEENS4_18smem_ptr_flag_bitsILi8EEENSW_INS5_IJNSA_ILi8EEESG_EEENS5_IJSG_SB_EEEEEEEvNS4_8identityES13_S1D_vS1E_EENS_8epilogue10collective18CollectiveEpilogueINS1G_23Sm100TmaWarpSpecializedILi1ELi1ELi48ELb0ELb0EEEJSH_NS5_IJNSW_ISE_SB_EENSW_ISF_SB_EEEEESI_SJ_SI_SJ_NS1G_6fusion15FusionCallbacksIS1K_NS1O_17LinearCombinationISI_fSI_fLNS_15FloatRoundStyleE2EEESH_S1N_JEEENS4_5SM1004TMEM4LOAD26SM100_TMEM_LOAD_16dp32b16xES13_S1D_NS4_39AutoVectorizingCopyWithAssumedAlignmentILi128EEENS4_14SM90_TMA_STOREES1D_S1Z_S1Z_EEEvvEEEEvNT_6ParamsE) ;  /* 0xffffff64027c7950 */ /* 0x000fea0003c3ffff */
        .weak           $__internal_2_$__cuda_sm10x_tcgen05_guardrail_trap_unallocated_columns_being_dealloced
        .type           $__internal_2_$__cuda_sm10x_tcgen05_guardrail_trap_unallocated_columns_being_dealloced,@function
        .size           $__internal_2_$__cuda_sm10x_tcgen05_guardrail_trap_unallocated_columns_being_dealloced,(.L_x_245 - $__internal_2_$__cuda_sm10x_tcgen05_guardrail_trap_unallocated_columns_being_dealloced)
$__internal_2_$__cuda_sm10x_tcgen05_guardrail_trap_unallocated_columns_being_dealloced:
[----:B------:R-:W-:Y:S05]  /*9a10*/  BPT.TRAP 0x1 ;  /* 0x000000040000795c */ /* 0x000fea0000300000 */
[----:B------:R-:W-:-:S04]  /*9a20*/  HFMA2 R3, -RZ, RZ, 0, 0 ;  /* 0x00000000ff037431 */ /* 0x000fc800000001ff */
[----:B------:R-:W-:Y:S05]  /*9a30*/  RET.REL.NODEC R2 `(_ZN7cutlass13device_kernelINS_4gemm6kernel13GemmUniversalIN4cute5tupleIJiiiiEEENS1_10collective13CollectiveMmaINS1_35MainloopSm100TmaUmmaWarpSpecializedILi42ELi2ELi4ENS5_IJNS4_1CILi1EEESB_SB_EEEEENS5_IJNSA_ILi64EEENSA_ILi96EEENSA_ILi32EEEEEENS_12float_e4m3_tENS5_IJlSB_lEEESI_SJ_NS4_8TiledMMAINS4_8MMA_AtomIJNS4_10MMA_TraitsINS4_19SM100_MMA_F8F6F4_SSEJSI_SI_fSE_SF_NS4_17integral_constantINS4_4UMMA5MajorELSQ_0EEESR_NSO_INSP_7ScaleInELSS_0EEEST_EEEEEENS4_6LayoutISC_NS5_IJNSA_ILi0EEESX_SX_EEEEENS5_IJNS4_10UnderscoreES10_S10_EEEEENS4_13SM90_TMA_LOADENS4_14ComposedLayoutINS4_7SwizzleILi1ELi4ELi3EEENS4_18smem_ptr_flag_bitsILi8EEENSW_INS5_IJNSA_ILi8EEESG_EEENS5_IJSG_SB_EEEEEEEvNS4_8identityES13_S1D_vS1E_EENS_8epilogue10collective18CollectiveEpilogueINS1G_23Sm100TmaWarpSpecializedILi1ELi1ELi48ELb0ELb0EEEJSH_NS5_IJNSW_ISE_SB_EENSW_ISF_SB_EEEEESI_SJ_SI_SJ_NS1G_6fusion15FusionCallbacksIS1K_NS1O_17LinearCombinationISI_fSI_fLNS_15FloatRoundStyleE2EEESH_S1N_JEEENS4_5SM1004TMEM4LOAD26SM100_TMEM_LOAD_16dp32b16xES13_S1D_NS4_39AutoVectorizingCopyWithAssumedAlignmentILi128EEENS4_14SM90_TMA_STOREES1D_S1Z_S1Z_EEEvvEEEEvNT_6ParamsE) ;  /* 0xffffff6402707950 */ /* 0x000fea0003c3ffff */
.L_x_244:
[----:B------:R-:W-:-:S00]  /*9a40*/  BRA `(.L_x_244) ;  /* 0xfffffffc00fc7947 */ /* 0x000fc0000383ffff */
[----:B------:R-:W-:-:S00]  /*9a50*/  NOP ;  /* 0x0000000000007918 */ /* 0x000fc00000000000 */
        /* <DEDUP_REMOVED lines=10> */
.L_x_245:


//--------------------- .nv.global.init           --------------------------
	.section	.nv.global.init,"aw",@progbits
.nv.global.init:
	.type		$str$27,@object
	.size		$str$27,($str$28 - $str$27)
$str$27:
        /*0000*/ 	.byte	0x28, 0x61, 0x64, 0x64, 0x72, 0x65, 0x73, 0x73, 0x20, 0x26, 0x20, 0x6d, 0x61, 0x73, 0x6b, 0x29
        /*0010*/ 	.byte	0x20, 0x3d, 0x3d, 0x20, 0x30, 0x00
	.type		$str$28,@object
	.size		$str$28,($str$26 - $str$28)
$str$28:
        /*0016*/ 	.byte	0x2f, 0x74, 0x6d, 0x70, 0x2f, 0x63, 0x75, 0x74, 0x6c, 0x61, 0x73, 0x73, 0x5f, 0x73, 0x77, 0x65
        /*0026*/ 	.byte	0x65, 0x70, 0x5f, 0x73, 0x72, 0x63, 0x2f, 0x69, 0x6e, 0x63, 0x6c, 0x75, 0x64, 0x65, 0x2f, 0x63
        /*0036*/ 	.byte	0x75, 0x74, 0x65, 0x2f, 0x70, 0x6f, 0x69, 0x6e, 0x74, 0x65, 0x72, 0x5f, 0x66, 0x6c, 0x61, 0x67
        /*0046*/ 	.byte	0x67, 0x65, 0x64, 0x2e, 0x68, 0x70, 0x70, 0x00
	.type		$str$26,@object
	.size		$str$26,($str$25 - $str$26)
$str$26:
        /*004e*/ 	.byte	0x2f, 0x74, 0x6d, 0x70, 0x2f, 0x63, 0x75, 0x74, 0x6c, 0x61, 0x73, 0x73, 0x5f, 0x73, 0x77, 0x65
        /*005e*/ 	.byte	0x65, 0x70, 0x5f, 0x73, 0x72, 0x63, 0x2f, 0x69, 0x6e, 0x63, 0x6c, 0x75, 0x64, 0x65, 0x2f, 0x63
        /*006e*/ 	.byte	0x75, 0x74, 0x65, 0x2f, 0x61, 0x74, 0x6f, 0x6d, 0x2f, 0x63, 0x6f, 0x70, 0x79, 0x5f, 0x74, 0x72
        /*007e*/ 	.byte	0x61, 0x69, 0x74, 0x73, 0x5f, 0x73, 0x6d, 0x31, 0x30, 0x30, 0x2e, 0x68, 0x70, 0x70, 0x00
	.type		$str$25,@object
	.size		$str$25,(__unnamed_1 - $str$25)
$str$25:
        /*008d*/ 	.byte	0x28, 0x28, 0x75, 0x69, 0x6e, 0x74, 0x33, 0x32, 0x5f, 0x74, 0x28, 0x74, 0x68, 0x72, 0x65, 0x61
        /*009d*/ 	.byte	0x64, 0x49, 0x64, 0x78, 0x2e, 0x78, 0x29, 0x20, 0x2f, 0x20, 0x33, 0x32, 0x29, 0x20, 0x25, 0x20
        /*00ad*/ 	.byte	0x34, 0x29, 0x20, 0x3d, 0x3d, 0x20, 0x28, 0x28, 0x28, 0x74, 0x6d, 0x65, 0x6d, 0x5f, 0x61, 0x64
        /*00bd*/ 	.byte	0x64, 0x72, 0x20, 0x3e, 0x3e, 0x20, 0x31, 0x36, 0x29, 0x20, 0x2f, 0x20, 0x33, 0x32, 0x29, 0x20
        /*00cd*/ 	.byte	0x25, 0x20, 0x34, 0x29, 0x00
	.type		__unnamed_1,@object
	.size		__unnamed_1,(__unnamed_2 - __unnamed_1)
__unnamed_1:
        /*00d2*/ 	.byte	0x61, 0x75, 0x74, 0x6f, 0x20, 0x63, 0x75, 0x74, 0x65, 0x3a, 0x3a, 0x61, 0x73, 0x5f, 0x70, 0x6f
        /* <DEDUP_REMOVED lines=24> */
        /*0262*/ 	.byte	0x3a, 0x3a, 0x43, 0x3c, 0x36, 0x31, 0x34, 0x34, 0x3e, 0x3e, 0x3e, 0x3e, 0x5d, 0x00
	.type		__unnamed_2,@object
	.size		__unnamed_2,(.L_2 - __unnamed_2)
__unnamed_2:
        /* <DEDUP_REMOVED lines=37> */
        /*04c0*/ 	.byte	0x3a, 0x43, 0x3c, 0x30, 0x3e, 0x3e, 0x3e, 0x3e, 0x5d, 0x00
.L_2:


//--------------------- .nv.shared._ZN7cutlass13device_kernelINS_4gemm6kernel13GemmUniversalIN4cute5tupleIJiiiiEEENS1_10collective13CollectiveMmaINS1_35MainloopSm100TmaUmmaWarpSpecializedILi42ELi2ELi4ENS5_IJNS4_1CILi1EEESB_SB_EEEEENS5_IJNSA_ILi64EEENSA_ILi96EEENSA_ILi32EEEEEENS_12float_e4m3_tENS5_IJlSB_lEEESI_SJ_NS4_8TiledMMAINS4_8MMA_AtomIJNS4_10MMA_TraitsINS4_19SM100_MMA_F8F6F4_SSEJSI_SI_fSE_SF_NS4_17integral_constantINS4_4UMMA5MajorELSQ_0EEESR_NSO_INSP_7ScaleInELSS_0EEEST_EEEEEENS4_6LayoutISC_NS5_IJNSA_ILi0EEESX_SX_EEEEENS5_IJNS4_10UnderscoreES10_S10_EEEEENS4_13SM90_TMA_LOADENS4_14ComposedLayoutINS4_7SwizzleILi1ELi4ELi3EEENS4_18smem_ptr_flag_bitsILi8EEENSW_INS5_IJNSA_ILi8EEESG_EEENS5_IJSG_SB_EEEEEEEvNS4_8identityES13_S1D_vS1E_EENS_8epilogue10collective18CollectiveEpilogueINS1G_23Sm100TmaWarpSpecializedILi1ELi1ELi48ELb0ELb0EEEJSH_NS5_IJNSW_ISE_SB_EENSW_ISF_SB_EEEEESI_SJ_SI_SJ_NS1G_6fusion15FusionCallbacksIS1K_NS1O_17LinearCombinationISI_fSI_fLNS_15FloatRoundStyleE2EEESH_S1N_JEEENS4_5SM1004TMEM4LOAD26SM100_TMEM_LOAD_16dp32b16xES13_S1D_NS4_39AutoVectorizingCopyWithAssumedAlignmentILi128EEENS4_14SM90_TMA_STOREES1D_S1Z_S1Z_EEEvvEEEEvNT_6ParamsE --------------------------
	.section	.nv.shared._ZN7cutlass13device_kernelINS_4gemm6kernel13GemmUniversalIN4cute5tupleIJiiiiEEENS1_10collective13CollectiveMmaINS1_35MainloopSm100TmaUmmaWarpSpecializedILi42ELi2ELi4ENS5_IJNS4_1CILi1EEESB_SB_EEEEENS5_IJNSA_ILi64EEENSA_ILi96EEENSA_ILi32EEEEEENS_12float_e4m3_tENS5_IJlSB_lEEESI_SJ_NS4_8TiledMMAINS4_8MMA_AtomIJNS4_10MMA_TraitsINS4_19SM100_MMA_F8F6F4_SSEJSI_SI_fSE_SF_NS4_17integral_constantINS4_4UMMA5MajorELSQ_0EEESR_NSO_INSP_7ScaleInELSS_0EEEST_EEEEEENS4_6LayoutISC_NS5_IJNSA_ILi0EEESX_SX_EEEEENS5_IJNS4_10UnderscoreES10_S10_EEEEENS4_13SM90_TMA_LOADENS4_14ComposedLayoutINS4_7SwizzleILi1ELi4ELi3EEENS4_18smem_ptr_flag_bitsILi8EEENSW_INS5_IJNSA_ILi8EEESG_EEENS5_IJSG_SB_EEEEEEEvNS4_8identityES13_S1D_vS1E_EENS_8epilogue10collective18CollectiveEpilogueINS1G_23Sm100TmaWarpSpecializedILi1ELi1ELi48ELb0ELb0EEEJSH_NS5_IJNSW_ISE_SB_EENSW_ISF_SB_EEEEESI_SJ_SI_SJ_NS1G_6fusion15FusionCallbacksIS1K_NS1O_17LinearCombinationISI_fSI_fLNS_15FloatRoundStyleE2EEESH_S1N_JEEENS4_5SM1004TMEM4LOAD26SM100_TMEM_LOAD_16dp32b16xES13_S1D_NS4_39AutoVectorizingCopyWithAssumedAlignmentILi128EEENS4_14SM90_TMA_STOREES1D_S1Z_S1Z_EEEvvEEEEvNT_6ParamsE,"aw",@nobits
	.sectionflags	@""
	.align	16
	.zero		1024


//--------------------- .nv.shared.reserved.0     --------------------------
	.section	.nv.shared.reserved.0,"aw",@nobits
	.weak		__nv_reservedSMEM_offset_0_alias
	.size		__nv_reservedSMEM_offset_0_alias, 0, 64
	.other		__nv_reservedSMEM_offset_0_alias,@"STO_CUDA_RESERVED_SHARED STV_DEFAULT"
__nv_reservedSMEM_offset_0_alias:
	.zero		0
.nv.shared.reserved.0:
	.zero		64
	.weak		__nv_reservedSMEM_tcgen05_partition
	.type		__nv_reservedSMEM_tcgen05_partition,@object
	.size		__nv_reservedSMEM_tcgen05_partition,(.L_0 - __nv_reservedSMEM_tcgen05_partition)
__nv_reservedSMEM_tcgen05_partition:
	.zero		32
.L_0:


//--------------------- .nv.global                --------------------------
	.section	.nv.global,"aw",@nobits
.nv.global:
	.type		_ZN40_INTERNAL_6833a7e2_4_k_cu_9085a8aa_308704cute1_E,@object
	.size		_ZN40_INTERNAL_6833a7e2_4_k_cu_9085a8aa_308704cute1_E,(_ZN40_INTERNAL_6833a7e2_4_k_cu_9085a8aa_308704cuda3std3__45__cpo6cbeginE - _ZN40_INTERNAL_6833a7e2_4_k_cu_9085a8aa_308704cute1_E)
_ZN40_INTERNAL_6833a7e2_4_k_cu_9085a8aa_308704cute1_E:
	.zero		1
	.type		_ZN40_INTERNAL_6833a7e2_4_k_cu_9085a8aa_308704cuda3std3__45__cpo6cbeginE,@object
	.size		_ZN40_INTERNAL_6833a7e2_4_k_cu_9085a8aa_308704cuda3std3__45__cpo6cbeginE,(_ZN40_INTERNAL_6833a7e2_4_k_cu_9085a8aa_308704cuda3std3__48in_placeE - _ZN40_INTERNAL_6833a7e2_4_k_cu_9085a8aa_308704cuda3std3__45__cpo6cbeginE)
_ZN40_INTERNAL_6833a7e2_4_k_cu_9085a8aa_308704cuda3std3__45__cpo6cbeginE:
	.zero		1
	.type		_ZN40_INTERNAL_6833a7e2_4_k_cu_9085a8aa_308704cuda3std3__48in_placeE,@object
	.size		_ZN40_INTERNAL_6833a7e2_4_k_cu_9085a8aa_308704cuda3std3__48in_placeE,(_ZN40_INTERNAL_6833a7e2_4_k_cu_9085a8aa_308704cuda3std6ranges3__45__cpo9iter_moveE - _ZN40_INTERNAL_6833a7e2_4_k_cu_9085a8aa_308704cuda3std3__48in_placeE)
_ZN40_INTERNAL_6833a7e2_4_k_cu_9085a8aa_308704cuda3std3__48in_placeE:
	.zero		1
	.type		_ZN40_INTERNAL_6833a7e2_4_k_cu_9085a8aa_308704cuda3std6ranges3__45__cpo9iter_moveE,@object
	.size		_ZN40_INTERNAL_6833a7e2_4_k_cu_9085a8aa_308704cuda3std6ranges3__45__cpo9iter_moveE,(_ZN40_INTERNAL_6833a7e2_4_k_cu_9085a8aa_308704cuda3std3__45__cpo5beginE - _ZN40_INTERNAL_6833a7e2_4_k_cu_9085a8aa_308704cuda3std6ranges3__45__cpo9iter_moveE)
_ZN40_INTERNAL_6833a7e2_4_k_cu_9085a8aa_308704cuda3std6ranges3__45__cpo9iter_moveE:
	.zero		1
	.type		_ZN40_INTERNAL_6833a7e2_4_k_cu_9085a8aa_308704cuda3std3__45__cpo5beginE,@object
	.size		_ZN40_INTERNAL_6833a7e2_4_k_cu_9085a8aa_308704cuda3std3__45__cpo5beginE,(_ZN40_INTERNAL_6833a7e2_4_k_cu_9085a8aa_308704cuda3std3__442_GLOBAL__N__6833a7e2_4_k_cu_9085a8aa_308706ignoreE - _ZN40_INTERNAL_6833a7e2_4_k_cu_9085a8aa_308704cuda3std3__45__cpo5beginE)
_ZN40_INTERNAL_6833a7e2_4_k_cu_9085a8aa_308704cuda3std3__45__cpo5beginE:
	.zero		1
	.type		_ZN40_INTERNAL_6833a7e2_4_k_cu_9085a8aa_308704cuda3std3__442_GLOBAL__N__6833a7e2_4_k_cu_9085a8aa_308706ignoreE,@object
	.size		_ZN40_INTERNAL_6833a7e2_4_k_cu_9085a8aa_308704cuda3std3__442_GLOBAL__N__6833a7e2_4_k_cu_9085a8aa_308706ignoreE,(_ZN40_INTERNAL_6833a7e2_4_k_cu_9085a8aa_308704cute7productE - _ZN40_INTERNAL_6833a7e2_4_k_cu_9085a8aa_308704cuda3std3__442_GLOBAL__N__6833a7e2_4_k_cu_9085a8aa_308706ignoreE)
_ZN40_INTERNAL_6833a7e2_4_k_cu_9085a8aa_308704cuda3std3__442_GLOBAL__N__6833a7e2_4_k_cu_9085a8aa_308706ignoreE:
	.zero		1
	.type		_ZN40_INTERNAL_6833a7e2_4_k_cu_9085a8aa_308704cute7productE,@object
	.size		_ZN40_INTERNAL_6833a7e2_4_k_cu_9085a8aa_308704cute7productE,(_ZN40_INTERNAL_6833a7e2_4_k_cu_9085a8aa_308704cuda3std3__45__cpo3endE - _ZN40_INTERNAL_6833a7e2_4_k_cu_9085a8aa_308704cute7productE)
_ZN40_INTERNAL_6833a7e2_4_k_cu_9085a8aa_308704cute7productE:
	.zero		1
	.type		_ZN40_INTERNAL_6833a7e2_4_k_cu_9085a8aa_308704cuda3std3__45__cpo3endE,@object
	.size		_ZN40_INTERNAL_6833a7e2_4_k_cu_9085a8aa_308704cuda3std3__45__cpo3endE,(_ZN40_INTERNAL_6833a7e2_4_k_cu_9085a8aa_308704cuda3std3__419piecewise_constructE - _ZN40_INTERNAL_6833a7e2_4_k_cu_9085a8aa_308704cuda3std3__45__cpo3endE)
_ZN40_INTERNAL_6833a7e2_4_k_cu_9085a8aa_308704cuda3std3__45__cpo3endE:
	.zero		1
	.type		_ZN40_INTERNAL_6833a7e2_4_k_cu_9085a8aa_308704cuda3std3__419piecewise_constructE,@object
	.size		_ZN40_INTERNAL_6833a7e2_4_k_cu_9085a8aa_308704cuda3std3__419piecewise_constructE,(_ZN40_INTERNAL_6833a7e2_4_k_cu_9085a8aa_308704cuda3std3__45__cpo4cendE - _ZN40_INTERNAL_6833a7e2_4_k_cu_9085a8aa_308704cuda3std3__419piecewise_constructE)
_ZN40_INTERNAL_6833a7e2_4_k_cu_9085a8aa_308704cuda3std3__419piecewise_constructE:
	.zero		1
	.type		_ZN40_INTERNAL_6833a7e2_4_k_cu_9085a8aa_308704cuda3std3__45__cpo4cendE,@object
	.size		_ZN40_INTERNAL_6833a7e2_4_k_cu_9085a8aa_308704cuda3std3__45__cpo4cendE,(_ZN40_INTERNAL_6833a7e2_4_k_cu_9085a8aa_308704cuda3std6ranges3__45__cpo4swapE - _ZN40_INTERNAL_6833a7e2_4_k_cu_9085a8aa_308704cuda3std3__45__cpo4cendE)
_ZN40_INTERNAL_6833a7e2_4_k_cu_9085a8aa_308704cuda3std3__45__cpo4cendE:
	.zero		1
	.type		_ZN40_INTERNAL_6833a7e2_4_k_cu_9085a8aa_308704cuda3std6ranges3__45__cpo4swapE,@object
	.size		_ZN40_INTERNAL_6833a7e2_4_k_cu_9085a8aa_308704cuda3std6ranges3__45__cpo4swapE,(.L_10 - _ZN40_INTERNAL_6833a7e2_4_k_cu_9085a8aa_308704cuda3std6ranges3__45__cpo4swapE)
_ZN40_INTERNAL_6833a7e2_4_k_cu_9085a8aa_308704cuda3std6ranges3__45__cpo4swapE:
	.zero		1
.L_10:


//--------------------- .nv.constant0._ZN7cutlass13device_kernelINS_4gemm6kernel13GemmUniversalIN4cute5tupleIJiiiiEEENS1_10collective13CollectiveMmaINS1_35MainloopSm100TmaUmmaWarpSpecializedILi42ELi2ELi4ENS5_IJNS4_1CILi1EEESB_SB_EEEEENS5_IJNSA_ILi64EEENSA_ILi96EEENSA_ILi32EEEEEENS_12float_e4m3_tENS5_IJlSB_lEEESI_SJ_NS4_8TiledMMAINS4_8MMA_AtomIJNS4_10MMA_TraitsINS4_19SM100_MMA_F8F6F4_SSEJSI_SI_fSE_SF_NS4_17integral_constantINS4_4UMMA5MajorELSQ_0EEESR_NSO_INSP_7ScaleInELSS_0EEEST_EEEEEENS4_6LayoutISC_NS5_IJNSA_ILi0EEESX_SX_EEEEENS5_IJNS4_10UnderscoreES10_S10_EEEEENS4_13SM90_TMA_LOADENS4_14ComposedLayoutINS4_7SwizzleILi1ELi4ELi3EEENS4_18smem_ptr_flag_bitsILi8EEENSW_INS5_IJNSA_ILi8EEESG_EEENS5_IJSG_SB_EEEEEEEvNS4_8identityES13_S1D_vS1E_EENS_8epilogue10collective18CollectiveEpilogueINS1G_23Sm100TmaWarpSpecializedILi1ELi1ELi48ELb0ELb0EEEJSH_NS5_IJNSW_ISE_SB_EENSW_ISF_SB_EEEEESI_SJ_SI_SJ_NS1G_6fusion15FusionCallbacksIS1K_NS1O_17LinearCombinationISI_fSI_fLNS_15FloatRoundStyleE2EEESH_S1N_JEEENS4_5SM1004TMEM4LOAD26SM100_TMEM_LOAD_16dp32b16xES13_S1D_NS4_39AutoVectorizingCopyWithAssumedAlignmentILi128EEENS4_14SM90_TMA_STOREES1D_S1Z_S1Z_EEEvvEEEEvNT_6ParamsE --------------------------
	.section	.nv.constant0._ZN7cutlass13device_kernelINS_4gemm6kernel13GemmUniversalIN4cute5tupleIJiiiiEEENS1_10collective13CollectiveMmaINS1_35MainloopSm100TmaUmmaWarpSpecializedILi42ELi2ELi4ENS5_IJNS4_1CILi1EEESB_SB_EEEEENS5_IJNSA_ILi64EEENSA_ILi96EEENSA_ILi32EEEEEENS_12float_e4m3_tENS5_IJlSB_lEEESI_SJ_NS4_8TiledMMAINS4_8MMA_AtomIJNS4_10MMA_TraitsINS4_19SM100_MMA_F8F6F4_SSEJSI_SI_fSE_SF_NS4_17integral_constantINS4_4UMMA5MajorELSQ_0EEESR_NSO_INSP_7ScaleInELSS_0EEEST_EEEEEENS4_6LayoutISC_NS5_IJNSA_ILi0EEESX_SX_EEEEENS5_IJNS4_10UnderscoreES10_S10_EEEEENS4_13SM90_TMA_LOADENS4_14ComposedLayoutINS4_7SwizzleILi1ELi4ELi3EEENS4_18smem_ptr_flag_bitsILi8EEENSW_INS5_IJNSA_ILi8EEESG_EEENS5_IJSG_SB_EEEEEEEvNS4_8identityES13_S1D_vS1E_EENS_8epilogue10collective18CollectiveEpilogueINS1G_23Sm100TmaWarpSpecializedILi1ELi1ELi48ELb0ELb0EEEJSH_NS5_IJNSW_ISE_SB_EENSW_ISF_SB_EEEEESI_SJ_SI_SJ_NS1G_6fusion15FusionCallbacksIS1K_NS1O_17LinearCombinationISI_fSI_fLNS_15FloatRoundStyleE2EEESH_S1N_JEEENS4_5SM1004TMEM4LOAD26SM100_TMEM_LOAD_16dp32b16xES13_S1D_NS4_39AutoVectorizingCopyWithAssumedAlignmentILi128EEENS4_14SM90_TMA_STOREES1D_S1Z_S1Z_EEEvvEEEEvNT_6ParamsE,"a",@progbits
	.sectionflags	@""
	.align	4
.nv.constant0._ZN7cutlass13device_kernelINS_4gemm6kernel13GemmUniversalIN4cute5tupleIJiiiiEEENS1_10collective13CollectiveMmaINS1_35MainloopSm100TmaUmmaWarpSpecializedILi42ELi2ELi4ENS5_IJNS4_1CILi1EEESB_SB_EEEEENS5_IJNSA_ILi64EEENSA_ILi96EEENSA_ILi32EEEEEENS_12float_e4m3_tENS5_IJlSB_lEEESI_SJ_NS4_8TiledMMAINS4_8MMA_AtomIJNS4_10MMA_TraitsINS4_19SM100_MMA_F8F6F4_SSEJSI_SI_fSE_SF_NS4_17integral_constantINS4_4UMMA5MajorELSQ_0EEESR_NSO_INSP_7ScaleInELSS_0EEEST_EEEEEENS4_6LayoutISC_NS5_IJNSA_ILi0EEESX_SX_EEEEENS5_IJNS4_10UnderscoreES10_S10_EEEEENS4_13SM90_TMA_LOADENS4_14ComposedLayoutINS4_7SwizzleILi1ELi4ELi3EEENS4_18smem_ptr_flag_bitsILi8EEENSW_INS5_IJNSA_ILi8EEESG_EEENS5_IJSG_SB_EEEEEEEvNS4_8identityES13_S1D_vS1E_EENS_8epilogue10collective18CollectiveEpilogueINS1G_23Sm100TmaWarpSpecializedILi1ELi1ELi48ELb0ELb0EEEJSH_NS5_IJNSW_ISE_SB_EENSW_ISF_SB_EEEEESI_SJ_SI_SJ_NS1G_6fusion15FusionCallbacksIS1K_NS1O_17LinearCombinationISI_fSI_fLNS_15FloatRoundStyleE2EEESH_S1N_JEEENS4_5SM1004TMEM4LOAD26SM100_TMEM_LOAD_16dp32b16xES13_S1D_NS4_39AutoVectorizingCopyWithAssumedAlignmentILi128EEENS4_14SM90_TMA_STOREES1D_S1Z_S1Z_EEEvvEEEEvNT_6ParamsE:
	.zero		2944


//--------------------- SYMBOLS --------------------------

	.type		.nv.reservedSmem.offset0,@object
	.size		.nv.reservedSmem.offset0,0x4
	.type		.nv.reservedSmem.cap,@object
	.size		.nv.reservedSmem.cap,0x4
	.type		__assertfail,@function
